	.target	sm_90a

	.elftype	@"ET_EXEC"


//--------------------- .note.nv.tkinfo           --------------------------
	.section	.note.nv.tkinfo,"",@"SHT_NOTE"
	.sectionflags	@"SHF_NOTE_NV_TKINFO"
	.tkinfo
        /*0018*/ 	.word	0x00000002
        /*0030*/ 	.string	""
        /*0030*/ 	.string	"ptxas"
        /*0030*/ 	.string	"Cuda compilation tools, release 13.0, V13.0.88"
        /*0030*/ 	.string	"Build cuda_13.0.r13.0/compiler.36424714_0"
        /*0030*/ 	.string	"-arch sm_90a -m 64 "



//--------------------- .note.nv.cuinfo           --------------------------
	.section	.note.nv.cuinfo,"",@"SHT_NOTE"
	.sectionflags	@"SHF_NOTE_NV_CUINFO"
        /*0018*/ 	.short	0x0002
        /*001a*/ 	.short	0x005a
        /*001c*/ 	.short	0x0082
	.zero		2


//--------------------- .nv.info                  --------------------------
	.section	.nv.info,"",@"SHT_CUDA_INFO"
	.align	4


	//----- nvinfo : EIATTR_REGCOUNT
	.align		4
        /*0000*/ 	.byte	0x04, 0x2f
        /*0002*/ 	.short	(.L_15 - .L_14)
	.align		4
.L_14:
        /*0004*/ 	.word	index@(_ZN7cutlass13device_kernelINS_4gemm6kernel13GemmUniversalIN4cute5tupleIJiiiiEEENS1_10collective13CollectiveMmaINS1_34MainloopSm90TmaGmmaWarpSpecializedILi8ENS5_IJNS4_1CILi1EEESB_SB_EEENS1_32KernelTmaWarpSpecializedPingpongEEENS5_IJNSA_ILi64EEENSA_ILi384EEENSA_ILi32EEEEEENS_6half_tENS5_IJlSB_lEEESJ_SK_NS4_8TiledMMAINS4_8MMA_AtomIJNS4_4SM904GMMA26MMA_64x192x16_F32F16F16_SSILNSO_5MajorE0ELSQ_0ELNSO_7ScaleInE1ELSR_1EEEEEENS4_6LayoutISC_NS5_IJNSA_ILi0EEESV_SV_EEEEENS5_IJNS4_10UnderscoreESY_SY_EEEEENS4_13SM90_TMA_LOADENS4_14ComposedLayoutINS4_7SwizzleILi2ELi4ELi3EEENS4_18smem_ptr_flag_bitsILi16EEENSU_INS5_IJNSA_ILi8EEESH_EEENS5_IJSH_SB_EEEEEEEvNS4_8identityES11_S1B_vS1C_EENS_8epilogue10collective6detail29Sm90TmaWarpSpecializedAdapterINS1F_15DefaultEpilogueISJ_SK_SK_NS1E_6thread17LinearCombinationISJ_Li1EffLNS1J_9ScaleType4KindE0ELNS_15FloatRoundStyleE2ESJ_EENS1_15EpilogueDefaultEEEEEvvEEEEvNT_6ParamsE)
        /*0008*/ 	.word	0x000000a8


	//----- nvinfo : EIATTR_FRAME_SIZE
	.align		4
.L_15:
        /*000c*/ 	.byte	0x04, 0x11
        /*000e*/ 	.short	(.L_17 - .L_16)
	.align		4
.L_16:
        /*0010*/ 	.word	index@(_ZN7cutlass13device_kernelINS_4gemm6kernel13GemmUniversalIN4cute5tupleIJiiiiEEENS1_10collective13CollectiveMmaINS1_34MainloopSm90TmaGmmaWarpSpecializedILi8ENS5_IJNS4_1CILi1EEESB_SB_EEENS1_32KernelTmaWarpSpecializedPingpongEEENS5_IJNSA_ILi64EEENSA_ILi384EEENSA_ILi32EEEEEENS_6half_tENS5_IJlSB_lEEESJ_SK_NS4_8TiledMMAINS4_8MMA_AtomIJNS4_4SM904GMMA26MMA_64x192x16_F32F16F16_SSILNSO_5MajorE0ELSQ_0ELNSO_7ScaleInE1ELSR_1EEEEEENS4_6LayoutISC_NS5_IJNSA_ILi0EEESV_SV_EEEEENS5_IJNS4_10UnderscoreESY_SY_EEEEENS4_13SM90_TMA_LOADENS4_14ComposedLayoutINS4_7SwizzleILi2ELi4ELi3EEENS4_18smem_ptr_flag_bitsILi16EEENSU_INS5_IJNSA_ILi8EEESH_EEENS5_IJSH_SB_EEEEEEEvNS4_8identityES11_S1B_vS1C_EENS_8epilogue10collective6detail29Sm90TmaWarpSpecializedAdapterINS1F_15DefaultEpilogueISJ_SK_SK_NS1E_6thread17LinearCombinationISJ_Li1EffLNS1J_9ScaleType4KindE0ELNS_15FloatRoundStyleE2ESJ_EENS1_15EpilogueDefaultEEEEEvvEEEEvNT_6ParamsE)
        /*0014*/ 	.word	0x00000000


	//----- nvinfo : EIATTR_MIN_STACK_SIZE
	.align		4
.L_17:
        /*0018*/ 	.byte	0x04, 0x12
        /*001a*/ 	.short	(.L_19 - .L_18)
	.align		4
.L_18:
        /*001c*/ 	.word	index@(_ZN7cutlass13device_kernelINS_4gemm6kernel13GemmUniversalIN4cute5tupleIJiiiiEEENS1_10collective13CollectiveMmaINS1_34MainloopSm90TmaGmmaWarpSpecializedILi8ENS5_IJNS4_1CILi1EEESB_SB_EEENS1_32KernelTmaWarpSpecializedPingpongEEENS5_IJNSA_ILi64EEENSA_ILi384EEENSA_ILi32EEEEEENS_6half_tENS5_IJlSB_lEEESJ_SK_NS4_8TiledMMAINS4_8MMA_AtomIJNS4_4SM904GMMA26MMA_64x192x16_F32F16F16_SSILNSO_5MajorE0ELSQ_0ELNSO_7ScaleInE1ELSR_1EEEEEENS4_6LayoutISC_NS5_IJNSA_ILi0EEESV_SV_EEEEENS5_IJNS4_10UnderscoreESY_SY_EEEEENS4_13SM90_TMA_LOADENS4_14ComposedLayoutINS4_7SwizzleILi2ELi4ELi3EEENS4_18smem_ptr_flag_bitsILi16EEENSU_INS5_IJNSA_ILi8EEESH_EEENS5_IJSH_SB_EEEEEEEvNS4_8identityES11_S1B_vS1C_EENS_8epilogue10collective6detail29Sm90TmaWarpSpecializedAdapterINS1F_15DefaultEpilogueISJ_SK_SK_NS1E_6thread17LinearCombinationISJ_Li1EffLNS1J_9ScaleType4KindE0ELNS_15FloatRoundStyleE2ESJ_EENS1_15EpilogueDefaultEEEEEvvEEEEvNT_6ParamsE)
        /*0020*/ 	.word	0x00000000
.L_19:


//--------------------- .nv.compat                --------------------------
	.section	.nv.compat,"",@"SHT_CUDA_COMPAT_INFO"
	.align	4
        /*0000*/ 	.byte	0x02, 0x09, 0x01, 0x00, 0x02, 0x02, 0x04, 0x00, 0x02, 0x05, 0x05, 0x00, 0x03, 0x07, 0x01, 0x01
        /*0010*/ 	.byte	0x02, 0x03, 0x01, 0x00, 0x02, 0x06, 0x01, 0x00, 0x04, 0x0b, 0x08, 0x00, 0x00, 0x00, 0x00, 0x00
        /*0020*/ 	.byte	0x00, 0x00, 0x00, 0x00


//--------------------- .nv.info._ZN7cutlass13device_kernelINS_4gemm6kernel13GemmUniversalIN4cute5tupleIJiiiiEEENS1_10collective13CollectiveMmaINS1_34MainloopSm90TmaGmmaWarpSpecializedILi8ENS5_IJNS4_1CILi1EEESB_SB_EEENS1_32KernelTmaWarpSpecializedPingpongEEENS5_IJNSA_ILi64EEENSA_ILi384EEENSA_ILi32EEEEEENS_6half_tENS5_IJlSB_lEEESJ_SK_NS4_8TiledMMAINS4_8MMA_AtomIJNS4_4SM904GMMA26MMA_64x192x16_F32F16F16_SSILNSO_5MajorE0ELSQ_0ELNSO_7ScaleInE1ELSR_1EEEEEENS4_6LayoutISC_NS5_IJNSA_ILi0EEESV_SV_EEEEENS5_IJNS4_10UnderscoreESY_SY_EEEEENS4_13SM90_TMA_LOADENS4_14ComposedLayoutINS4_7SwizzleILi2ELi4ELi3EEENS4_18smem_ptr_flag_bitsILi16EEENSU_INS5_IJNSA_ILi8EEESH_EEENS5_IJSH_SB_EEEEEEEvNS4_8identityES11_S1B_vS1C_EENS_8epilogue10collective6detail29Sm90TmaWarpSpecializedAdapterINS1F_15DefaultEpilogueISJ_SK_SK_NS1E_6thread17LinearCombinationISJ_Li1EffLNS1J_9ScaleType4KindE0ELNS_15FloatRoundStyleE2ESJ_EENS1_15EpilogueDefaultEEEEEvvEEEEvNT_6ParamsE --------------------------
	.section	.nv.info._ZN7cutlass13device_kernelINS_4gemm6kernel13GemmUniversalIN4cute5tupleIJiiiiEEENS1_10collective13CollectiveMmaINS1_34MainloopSm90TmaGmmaWarpSpecializedILi8ENS5_IJNS4_1CILi1EEESB_SB_EEENS1_32KernelTmaWarpSpecializedPingpongEEENS5_IJNSA_ILi64EEENSA_ILi384EEENSA_ILi32EEEEEENS_6half_tENS5_IJlSB_lEEESJ_SK_NS4_8TiledMMAINS4_8MMA_AtomIJNS4_4SM904GMMA26MMA_64x192x16_F32F16F16_SSILNSO_5MajorE0ELSQ_0ELNSO_7ScaleInE1ELSR_1EEEEEENS4_6LayoutISC_NS5_IJNSA_ILi0EEESV_SV_EEEEENS5_IJNS4_10UnderscoreESY_SY_EEEEENS4_13SM90_TMA_LOADENS4_14ComposedLayoutINS4_7SwizzleILi2ELi4ELi3EEENS4_18smem_ptr_flag_bitsILi16EEENSU_INS5_IJNSA_ILi8EEESH_EEENS5_IJSH_SB_EEEEEEEvNS4_8identityES11_S1B_vS1C_EENS_8epilogue10collective6detail29Sm90TmaWarpSpecializedAdapterINS1F_15DefaultEpilogueISJ_SK_SK_NS1E_6thread17LinearCombinationISJ_Li1EffLNS1J_9ScaleType4KindE0ELNS_15FloatRoundStyleE2ESJ_EENS1_15EpilogueDefaultEEEEEvvEEEEvNT_6ParamsE,"",@"SHT_CUDA_INFO"
	.sectionflags	@""
	.align	4


	//----- nvinfo : EIATTR_CUDA_API_VERSION
	.align		4
        /*0000*/ 	.byte	0x04, 0x37
        /*0002*/ 	.short	(.L_21 - .L_20)
.L_20:
        /*0004*/ 	.word	0x00000082


	//----- nvinfo : EIATTR_KPARAM_INFO
	.align		4
.L_21:
        /*0008*/ 	.byte	0x04, 0x17
        /*000a*/ 	.short	(.L_23 - .L_22)
.L_22:
        /*000c*/ 	.word	0x00000000
        /*0010*/ 	.short	0x0000
        /*0012*/ 	.short	0x0070
        /*0014*/ 	.byte	0x00, 0xf0, 0x01, 0x10


	//----- nvinfo : EIATTR_SPARSE_MMA_MASK
	.align		4
.L_23:
        /*0018*/ 	.byte	0x03, 0x50
        /*001a*/ 	.short	0x0000


	//----- nvinfo : EIATTR_MAXREG_COUNT
	.align		4
        /*001c*/ 	.byte	0x03, 0x1b
        /*001e*/ 	.short	0x00a8


	//----- nvinfo : EIATTR_NUM_BARRIERS
	.align		4
        /*0020*/ 	.byte	0x02, 0x4c
        /*0022*/ 	.byte	0x01
	.zero		1


	//----- nvinfo : EIATTR_EXTERNS
	.align		4
        /*0024*/ 	.byte	0x04, 0x0f
        /*0026*/ 	.short	(.L_25 - .L_24)


	//   ....[0]....
	.align		4
.L_24:
        /*0028*/ 	.word	index@(__assertfail)


	//----- nvinfo : EIATTR_MERCURY_ISA_VERSION
	.align		4
.L_25:
        /*002c*/ 	.byte	0x03, 0x5f
        /*002e*/ 	.short	0x0101


	//----- nvinfo : EIATTR_INT_WARP_WIDE_INSTR_OFFSETS
	.align		4
        /*0030*/ 	.byte	0x04, 0x31
        /*0032*/ 	.short	(.L_27 - .L_26)


	//   ....[0]....
.L_26:
        /*0034*/ 	.word	0x00000520


	//   ....[1]....
        /*0038*/ 	.word	0x00000540


	//   ....[2]....
        /*003c*/ 	.word	0x000005c0


	//   ....[3]....
        /*0040*/ 	.word	0x000005d0


	//   ....[4]....
        /*0044*/ 	.word	0x000005e0


	//   ....[5]....
        /*0048*/ 	.word	0x00000600


	//   ....[6]....
        /*004c*/ 	.word	0x00000660


	//   ....[7]....
        /*0050*/ 	.word	0x00000680


	//----- nvinfo : EIATTR_COOP_GROUP_MASK_REGIDS
	.align		4
.L_27:
        /*0054*/ 	.byte	0x04, 0x29
        /*0056*/ 	.short	(.L_29 - .L_28)


	//   ....[0]....
.L_28:
        /*0058*/ 	.word	0xffffffff


	//   ....[1]....
        /*005c*/ 	.word	0xffffffff


	//   ....[2]....
        /*0060*/ 	.word	0xffffffff


	//   ....[3]....
        /*0064*/ 	.word	0xffffffff


	//   ....[4]....
        /*0068*/ 	.word	0xffffffff


	//   ....[5]....
        /*006c*/ 	.word	0xffffffff


	//----- nvinfo : EIATTR_COOP_GROUP_INSTR_OFFSETS
	.align		4
.L_29:
        /*0070*/ 	.byte	0x04, 0x28
        /*0072*/ 	.short	(.L_31 - .L_30)


	//   ....[0]....
.L_30:
        /*0074*/ 	.word	0x00000050


	//   ....[1]....
        /*0078*/ 	.word	0x00000080


	//   ....[2]....
        /*007c*/ 	.word	0x00000180


	//   ....[3]....
        /*0080*/ 	.word	0x00000440


	//   ....[4]....
        /*0084*/ 	.word	0x00000480


	//   ....[5]....
        /*0088*/ 	.word	0x000004c0


	//----- nvinfo : EIATTR_REG_RECONFIG
	.align		4
.L_31:
        /*008c*/ 	.byte	0x01, 0x54
	.zero		2


	//----- nvinfo : EIATTR_SYSCALL_OFFSETS
	.align		4
        /*0090*/ 	.byte	0x04, 0x46
        /*0092*/ 	.short	(.L_33 - .L_32)


	//   ....[0]....
.L_32:
        /*0094*/ 	.word	0x00001740


	//----- nvinfo : EIATTR_MBARRIER_INSTR_OFFSETS
	.align		4
.L_33:
        /*0098*/ 	.byte	0x04, 0x39
        /*009a*/ 	.short	(.L_35 - .L_34)


	//   ....[0]....
.L_34:
        /*009c*/ 	.word	0x00000320
        /*00a0*/ 	.word	0x000000ff
        /*00a4*/ 	.word	0x00000000
        /*00a8*/ 	.short	0x0100
        /*00aa*/ 	.byte	0x09
	.zero		1


	//   ....[1]....
        /*00ac*/ 	.word	0x00000330
        /*00b0*/ 	.word	0x000000ff
        /*00b4*/ 	.word	0x00000040
        /*00b8*/ 	.short	0x0100
        /*00ba*/ 	.byte	0x09
	.zero		1


	//   ....[2]....
        /*00bc*/ 	.word	0x00000340
        /*00c0*/ 	.word	0x000000ff
        /*00c4*/ 	.word	0x00000008
        /*00c8*/ 	.short	0x0100
        /*00ca*/ 	.byte	0x09
	.zero		1


	//   ....[3]....
        /*00cc*/ 	.word	0x00000350
        /*00d0*/ 	.word	0x000000ff
        /*00d4*/ 	.word	0x00000048
        /*00d8*/ 	.short	0x0100
        /*00da*/ 	.byte	0x09
	.zero		1


	//   ....[4]....
        /*00dc*/ 	.word	0x00000360
        /*00e0*/ 	.word	0x000000ff
        /*00e4*/ 	.word	0x00000010
        /*00e8*/ 	.short	0x0100
        /*00ea*/ 	.byte	0x09
	.zero		1


	//   ....[5]....
        /*00ec*/ 	.word	0x00000370
        /*00f0*/ 	.word	0x000000ff
        /*00f4*/ 	.word	0x00000050
        /*00f8*/ 	.short	0x0100
        /*00fa*/ 	.byte	0x09
	.zero		1


	//   ....[6]....
        /*00fc*/ 	.word	0x00000380
        /*0100*/ 	.word	0x000000ff
        /*0104*/ 	.word	0x00000018
        /*0108*/ 	.short	0x0100
        /*010a*/ 	.byte	0x09
	.zero		1


	//   ....[7]....
        /*010c*/ 	.word	0x00000390
        /*0110*/ 	.word	0x000000ff
        /*0114*/ 	.word	0x00000058
        /*0118*/ 	.short	0x0100
        /*011a*/ 	.byte	0x09
	.zero		1


	//   ....[8]....
        /*011c*/ 	.word	0x000003a0
        /*0120*/ 	.word	0x000000ff
        /*0124*/ 	.word	0x00000020
        /*0128*/ 	.short	0x0100
        /*012a*/ 	.byte	0x09
	.zero		1


	//   ....[9]....
        /*012c*/ 	.word	0x000003b0
        /*0130*/ 	.word	0x000000ff
        /*0134*/ 	.word	0x00000060
        /*0138*/ 	.short	0x0100
        /*013a*/ 	.byte	0x09
	.zero		1


	//   ....[10]....
        /*013c*/ 	.word	0x000003c0
        /*0140*/ 	.word	0x000000ff
        /*0144*/ 	.word	0x00000028
        /*0148*/ 	.short	0x0100
        /*014a*/ 	.byte	0x09
	.zero		1


	//   ....[11]....
        /*014c*/ 	.word	0x000003d0
        /*0150*/ 	.word	0x000000ff
        /*0154*/ 	.word	0x00000068
        /*0158*/ 	.short	0x0100
        /*015a*/ 	.byte	0x09
	.zero		1


	//   ....[12]....
        /*015c*/ 	.word	0x000003e0
        /*0160*/ 	.word	0x000000ff
        /*0164*/ 	.word	0x00000030
        /*0168*/ 	.short	0x0100
        /*016a*/ 	.byte	0x09
	.zero		1


	//   ....[13]....
        /*016c*/ 	.word	0x000003f0
        /*0170*/ 	.word	0x000000ff
        /*0174*/ 	.word	0x00000070
        /*0178*/ 	.short	0x0100
        /*017a*/ 	.byte	0x09
	.zero		1


	//   ....[14]....
        /*017c*/ 	.word	0x00000400
        /*0180*/ 	.word	0x000000ff
        /*0184*/ 	.word	0x00000038
        /*0188*/ 	.short	0x0100
        /*018a*/ 	.byte	0x09
	.zero		1


	//   ....[15]....
        /*018c*/ 	.word	0x00000410
        /*0190*/ 	.word	0x000000ff
        /*0194*/ 	.word	0x00000078
        /*0198*/ 	.short	0x0100
        /*019a*/ 	.byte	0x09
	.zero		1


	//   ....[16]....
        /*019c*/ 	.word	0x000006a0
        /*01a0*/ 	.word	0x000000ff
        /*01a4*/ 	.word	0x000000b0
        /*01a8*/ 	.short	0x0100
        /*01aa*/ 	.byte	0x09
	.zero		1


	//   ....[17]....
        /*01ac*/ 	.word	0x000006b0
        /*01b0*/ 	.word	0x000000ff
        /*01b4*/ 	.word	0x000000b8
        /*01b8*/ 	.short	0x0100
        /*01ba*/ 	.byte	0x09
	.zero		1


	//   ....[18]....
        /*01bc*/ 	.word	0x00000700
        /*01c0*/ 	.word	0x000000ff
        /*01c4*/ 	.word	0x00000090
        /*01c8*/ 	.short	0x0100
        /*01ca*/ 	.byte	0x0a
	.zero		1


	//   ....[19]....
        /*01cc*/ 	.word	0x00000720
        /*01d0*/ 	.word	0x000000ff
        /*01d4*/ 	.word	0x00000098
        /*01d8*/ 	.short	0x0100
        /*01da*/ 	.byte	0x0a
	.zero		1


	//   ....[20]....
        /*01dc*/ 	.word	0x00000730
        /*01e0*/ 	.word	0x000000ff
        /*01e4*/ 	.word	0x000000a0
        /*01e8*/ 	.short	0x0100
        /*01ea*/ 	.byte	0x0a
	.zero		1


	//   ....[21]....
        /*01ec*/ 	.word	0x00000740
        /*01f0*/ 	.word	0x000000ff
        /*01f4*/ 	.word	0x000000a8
        /*01f8*/ 	.short	0x0100
        /*01fa*/ 	.byte	0x0a
	.zero		1


	//   ....[22]....
        /*01fc*/ 	.word	0x00001620
        /*0200*/ 	.word	0x000000dc
        /*0204*/ 	.word	0x00000000
        /*0208*/ 	.short	0x010a
        /*020a*/ 	.byte	0x32
	.zero		1


	//   ....[23]....
        /*020c*/ 	.word	0x000017e0
        /*0210*/ 	.word	0x00000003
        /*0214*/ 	.word	0x00000000
        /*0218*/ 	.short	0x010a
        /*021a*/ 	.byte	0x3f
	.zero		1


	//   ....[24]....
        /*021c*/ 	.word	0x00001840
        /*0220*/ 	.word	0x00000003
        /*0224*/ 	.word	0x00000000
        /*0228*/ 	.short	0x010a
        /*022a*/ 	.byte	0x3f
	.zero		1


	//   ....[25]....
        /*022c*/ 	.word	0x00001b60
        /*0230*/ 	.word	0x000000ff
        /*0234*/ 	.word	0x00000000
        /*0238*/ 	.short	0x010a
        /*023a*/ 	.byte	0x04
	.zero		1


	//   ....[26]....
        /*023c*/ 	.word	0x00001ba0
        /*0240*/ 	.word	0x000000ff
        /*0244*/ 	.word	0x00000000
        /*0248*/ 	.short	0x010a
        /*024a*/ 	.byte	0x04
	.zero		1


	//   ....[27]....
        /*024c*/ 	.word	0x00001dd0
        /*0250*/ 	.word	0x000000ff
        /*0254*/ 	.word	0x00000000
        /*0258*/ 	.short	0x0101
        /*025a*/ 	.byte	0x04
	.zero		1


	//   ....[28]....
        /*025c*/ 	.word	0x00001ed0
        /*0260*/ 	.word	0x00000003
        /*0264*/ 	.word	0x00000000
        /*0268*/ 	.short	0x0101
        /*026a*/ 	.byte	0x31
	.zero		1


	//   ....[29]....
        /*026c*/ 	.word	0x00001f90
        /*0270*/ 	.word	0x000000ff
        /*0274*/ 	.word	0x00000000
        /*0278*/ 	.short	0x0101
        /*027a*/ 	.byte	0x04
	.zero		1


	//   ....[30]....
        /*027c*/ 	.word	0x00002060
        /*0280*/ 	.word	0x000000dc
        /*0284*/ 	.word	0x00000010
        /*0288*/ 	.short	0x010a
        /*028a*/ 	.byte	0x32
	.zero		1


	//   ....[31]....
        /*028c*/ 	.word	0x00010e70
        /*0290*/ 	.word	0x00000000
        /*0294*/ 	.word	0x00000000
        /*0298*/ 	.short	0x0101
        /*029a*/ 	.byte	0x31
	.zero		1


	//   ....[32]....
        /*029c*/ 	.word	0x00011850
        /*02a0*/ 	.word	0x00000007
        /*02a4*/ 	.word	0x00000040
        /*02a8*/ 	.short	0x010a
        /*02aa*/ 	.byte	0x3f
	.zero		1


	//   ....[33]....
        /*02ac*/ 	.word	0x00011bf0
        /*02b0*/ 	.word	0x00000003
        /*02b4*/ 	.word	0x000000b8
        /*02b8*/ 	.short	0x0101
        /*02ba*/ 	.byte	0x3f
	.zero		1


	//   ....[34]....
        /*02bc*/ 	.word	0x00012360
        /*02c0*/ 	.word	0x00000007
        /*02c4*/ 	.word	0x00000000
        /*02c8*/ 	.short	0x010a
        /*02ca*/ 	.byte	0x3f
	.zero		1


	//   ....[35]....
        /*02cc*/ 	.word	0x000123e0
        /*02d0*/ 	.word	0x00000009
        /*02d4*/ 	.word	0x00000000
        /*02d8*/ 	.short	0x010a
        /*02da*/ 	.byte	0x3f
	.zero		1


	//   ....[36]....
        /*02dc*/ 	.word	0x00012470
        /*02e0*/ 	.word	0x00000006
        /*02e4*/ 	.word	0x00000000
        /*02e8*/ 	.short	0x010a
        /*02ea*/ 	.byte	0x3f
	.zero		1


	//   ....[37]....
        /*02ec*/ 	.word	0x00012500
        /*02f0*/ 	.word	0x00000009
        /*02f4*/ 	.word	0x00000000
        /*02f8*/ 	.short	0x010a
        /*02fa*/ 	.byte	0x3f
	.zero		1


	//   ....[38]....
        /*02fc*/ 	.word	0x00012590
        /*0300*/ 	.word	0x00000006
        /*0304*/ 	.word	0x00000000
        /*0308*/ 	.short	0x010a
        /*030a*/ 	.byte	0x3f
	.zero		1


	//   ....[39]....
        /*030c*/ 	.word	0x00012620
        /*0310*/ 	.word	0x00000009
        /*0314*/ 	.word	0x00000000
        /*0318*/ 	.short	0x010a
        /*031a*/ 	.byte	0x3f
	.zero		1


	//   ....[40]....
        /*031c*/ 	.word	0x000126b0
        /*0320*/ 	.word	0x00000006
        /*0324*/ 	.word	0x00000000
        /*0328*/ 	.short	0x010a
        /*032a*/ 	.byte	0x3f
	.zero		1


	//   ....[41]....
        /*032c*/ 	.word	0x00012740
        /*0330*/ 	.word	0x00000003
        /*0334*/ 	.word	0x00000000
        /*0338*/ 	.short	0x010a
        /*033a*/ 	.byte	0x3f
	.zero		1


	//   ....[42]....
        /*033c*/ 	.word	0x000127b0
        /*0340*/ 	.word	0x00000000
        /*0344*/ 	.word	0x00000000
        /*0348*/ 	.short	0x010a
        /*034a*/ 	.byte	0x3f
	.zero		1


	//   ....[43]....
        /*034c*/ 	.word	0x00012800
        /*0350*/ 	.word	0x00000003
        /*0354*/ 	.word	0x00000000
        /*0358*/ 	.short	0x010a
        /*035a*/ 	.byte	0x3f
	.zero		1


	//   ....[44]....
        /*035c*/ 	.word	0x00012860
        /*0360*/ 	.word	0x00000004
        /*0364*/ 	.word	0x00000000
        /*0368*/ 	.short	0x010a
        /*036a*/ 	.byte	0x3f
	.zero		1


	//   ....[45]....
        /*036c*/ 	.word	0x000128c0
        /*0370*/ 	.word	0x00000000
        /*0374*/ 	.word	0x00000010
        /*0378*/ 	.short	0x010a
        /*037a*/ 	.byte	0x3f
	.zero		1


	//   ....[46]....
        /*037c*/ 	.word	0x00012990
        /*0380*/ 	.word	0x00000007
        /*0384*/ 	.word	0x00000040
        /*0388*/ 	.short	0x010a
        /*038a*/ 	.byte	0x3f
	.zero		1


	//   ....[47]....
        /*038c*/ 	.word	0x00012a60
        /*0390*/ 	.word	0x00000007
        /*0394*/ 	.word	0x00000000
        /*0398*/ 	.short	0x010a
        /*039a*/ 	.byte	0x3f
	.zero		1


	//   ....[48]....
        /*039c*/ 	.word	0x00012ab0
        /*03a0*/ 	.word	0x00000009
        /*03a4*/ 	.word	0x00000000
        /*03a8*/ 	.short	0x010a
        /*03aa*/ 	.byte	0x3f
	.zero		1


	//   ....[49]....
        /*03ac*/ 	.word	0x00012b00
        /*03b0*/ 	.word	0x00000006
        /*03b4*/ 	.word	0x00000000
        /*03b8*/ 	.short	0x010a
        /*03ba*/ 	.byte	0x3f
	.zero		1


	//   ....[50]....
        /*03bc*/ 	.word	0x00012b50
        /*03c0*/ 	.word	0x00000009
        /*03c4*/ 	.word	0x00000000
        /*03c8*/ 	.short	0x010a
        /*03ca*/ 	.byte	0x3f
	.zero		1


	//   ....[51]....
        /*03cc*/ 	.word	0x00012ba0
        /*03d0*/ 	.word	0x00000006
        /*03d4*/ 	.word	0x00000000
        /*03d8*/ 	.short	0x010a
        /*03da*/ 	.byte	0x3f
	.zero		1


	//   ....[52]....
        /*03dc*/ 	.word	0x00012bf0
        /*03e0*/ 	.word	0x00000009
        /*03e4*/ 	.word	0x00000000
        /*03e8*/ 	.short	0x010a
        /*03ea*/ 	.byte	0x3f
	.zero		1


	//   ....[53]....
        /*03ec*/ 	.word	0x00012c40
        /*03f0*/ 	.word	0x00000006
        /*03f4*/ 	.word	0x00000000
        /*03f8*/ 	.short	0x010a
        /*03fa*/ 	.byte	0x3f
	.zero		1


	//----- nvinfo : EIATTR_NUM_MBARRIERS
	.align		4
.L_35:
        /*03fc*/ 	.byte	0x03, 0x38
        /*03fe*/ 	.short	0x0016


	//----- nvinfo : EIATTR_EXIT_INSTR_OFFSETS
	.align		4
        /*0400*/ 	.byte	0x04, 0x1c
        /*0402*/ 	.short	(.L_37 - .L_36)


	//   ....[0]....
.L_36:
        /*0404*/ 	.word	0x00001300


	//   ....[1]....
        /*0408*/ 	.word	0x00001360


	//   ....[2]....
        /*040c*/ 	.word	0x00011580


	//   ....[3]....
        /*0410*/ 	.word	0x000115b0


	//   ....[4]....
        /*0414*/ 	.word	0x00012790


	//----- nvinfo : EIATTR_MAX_THREADS
	.align		4
.L_37:
        /*0418*/ 	.byte	0x04, 0x05
        /*041a*/ 	.short	(.L_39 - .L_38)
.L_38:
        /*041c*/ 	.word	0x00000180
        /*0420*/ 	.word	0x00000001
        /*0424*/ 	.word	0x00000001


	//----- nvinfo : EIATTR_CRS_STACK_SIZE
	.align		4
.L_39:
        /*0428*/ 	.byte	0x04, 0x1e
        /*042a*/ 	.short	(.L_41 - .L_40)
.L_40:
        /*042c*/ 	.word	0x00000000


	//----- nvinfo : EIATTR_CBANK_PARAM_SIZE
	.align		4
.L_41:
        /*0430*/ 	.byte	0x03, 0x19
        /*0432*/ 	.short	0x0470


	//----- nvinfo : EIATTR_PARAM_CBANK
	.align		4
        /*0434*/ 	.byte	0x04, 0x0a
        /*0436*/ 	.short	(.L_43 - .L_42)
	.align		4
.L_42:
        /*0438*/ 	.word	index@(.nv.constant0._ZN7cutlass13device_kernelINS_4gemm6kernel13GemmUniversalIN4cute5tupleIJiiiiEEENS1_10collective13CollectiveMmaINS1_34MainloopSm90TmaGmmaWarpSpecializedILi8ENS5_IJNS4_1CILi1EEESB_SB_EEENS1_32KernelTmaWarpSpecializedPingpongEEENS5_IJNSA_ILi64EEENSA_ILi384EEENSA_ILi32EEEEEENS_6half_tENS5_IJlSB_lEEESJ_SK_NS4_8TiledMMAINS4_8MMA_AtomIJNS4_4SM904GMMA26MMA_64x192x16_F32F16F16_SSILNSO_5MajorE0ELSQ_0ELNSO_7ScaleInE1ELSR_1EEEEEENS4_6LayoutISC_NS5_IJNSA_ILi0EEESV_SV_EEEEENS5_IJNS4_10UnderscoreESY_SY_EEEEENS4_13SM90_TMA_LOADENS4_14ComposedLayoutINS4_7SwizzleILi2ELi4ELi3EEENS4_18smem_ptr_flag_bitsILi16EEENSU_INS5_IJNSA_ILi8EEESH_EEENS5_IJSH_SB_EEEEEEEvNS4_8identityES11_S1B_vS1C_EENS_8epilogue10collective6detail29Sm90TmaWarpSpecializedAdapterINS1F_15DefaultEpilogueISJ_SK_SK_NS1E_6thread17LinearCombinationISJ_Li1EffLNS1J_9ScaleType4KindE0ELNS_15FloatRoundStyleE2ESJ_EENS1_15EpilogueDefaultEEEEEvvEEEEvNT_6ParamsE)
        /*043c*/ 	.short	0x0210
        /*043e*/ 	.short	0x0470


	//----- nvinfo : EIATTR_SW_WAR
	.align		4
.L_43:
        /*0440*/ 	.byte	0x04, 0x36
        /*0442*/ 	.short	(.L_45 - .L_44)
.L_44:
        /*0444*/ 	.word	0x00000008
.L_45:


//--------------------- .nv.callgraph             --------------------------
	.section	.nv.callgraph,"",@"SHT_CUDA_CALLGRAPH"
	.align	4
	.sectionentsize	8
	.align		4
        /*0000*/ 	.word	0x00000000
	.align		4
        /*0004*/ 	.word	0xffffffff
	.align		4
        /*0008*/ 	.word	index@(_ZN7cutlass13device_kernelINS_4gemm6kernel13GemmUniversalIN4cute5tupleIJiiiiEEENS1_10collective13CollectiveMmaINS1_34MainloopSm90TmaGmmaWarpSpecializedILi8ENS5_IJNS4_1CILi1EEESB_SB_EEENS1_32KernelTmaWarpSpecializedPingpongEEENS5_IJNSA_ILi64EEENSA_ILi384EEENSA_ILi32EEEEEENS_6half_tENS5_IJlSB_lEEESJ_SK_NS4_8TiledMMAINS4_8MMA_AtomIJNS4_4SM904GMMA26MMA_64x192x16_F32F16F16_SSILNSO_5MajorE0ELSQ_0ELNSO_7ScaleInE1ELSR_1EEEEEENS4_6LayoutISC_NS5_IJNSA_ILi0EEESV_SV_EEEEENS5_IJNS4_10UnderscoreESY_SY_EEEEENS4_13SM90_TMA_LOADENS4_14ComposedLayoutINS4_7SwizzleILi2ELi4ELi3EEENS4_18smem_ptr_flag_bitsILi16EEENSU_INS5_IJNSA_ILi8EEESH_EEENS5_IJSH_SB_EEEEEEEvNS4_8identityES11_S1B_vS1C_EENS_8epilogue10collective6detail29Sm90TmaWarpSpecializedAdapterINS1F_15DefaultEpilogueISJ_SK_SK_NS1E_6thread17LinearCombinationISJ_Li1EffLNS1J_9ScaleType4KindE0ELNS_15FloatRoundStyleE2ESJ_EENS1_15EpilogueDefaultEEEEEvvEEEEvNT_6ParamsE)
	.align		4
        /*000c*/ 	.word	index@(__assertfail)
	.align		4
        /*0010*/ 	.word	0x00000000
	.align		4
        /*0014*/ 	.word	0xfffffffe
	.align		4
        /*0018*/ 	.word	0x00000000
	.align		4
        /*001c*/ 	.word	0xfffffffd
	.align		4
        /*0020*/ 	.word	0x00000000
	.align		4
        /*0024*/ 	.word	0xfffffffc


//--------------------- .nv.constant4             --------------------------
	.section	.nv.constant4,"a",@progbits
	.align	8
	.align		8
.nv.constant4:
        /*0000*/ 	.dword	__assertfail
	.align		8
        /*0008*/ 	.dword	__unnamed_1
	.align		8
        /*0010*/ 	.dword	_ZN39_INTERNAL_10b6c169_4_k_cu_d6ca5a15_38794cuda3std3__45__cpo5beginE
	.align		8
        /*0018*/ 	.dword	_ZN39_INTERNAL_10b6c169_4_k_cu_d6ca5a15_38794cuda3std3__45__cpo3endE
	.align		8
        /*0020*/ 	.dword	_ZN39_INTERNAL_10b6c169_4_k_cu_d6ca5a15_38794cuda3std3__45__cpo6cbeginE
	.align		8
        /*0028*/ 	.dword	_ZN39_INTERNAL_10b6c169_4_k_cu_d6ca5a15_38794cuda3std3__45__cpo4cendE
	.align		8
        /*0030*/ 	.dword	_ZN39_INTERNAL_10b6c169_4_k_cu_d6ca5a15_38794cuda3std3__441_GLOBAL__N__10b6c169_4_k_cu_d6ca5a15_38796ignoreE
	.align		8
        /*0038*/ 	.dword	_ZN39_INTERNAL_10b6c169_4_k_cu_d6ca5a15_38794cuda3std3__419piecewise_constructE
	.align		8
        /*0040*/ 	.dword	_ZN39_INTERNAL_10b6c169_4_k_cu_d6ca5a15_38794cuda3std3__48in_placeE
	.align		8
        /*0048*/ 	.dword	_ZN39_INTERNAL_10b6c169_4_k_cu_d6ca5a15_38794cuda3std6ranges3__45__cpo4swapE
	.align		8
        /*0050*/ 	.dword	_ZN39_INTERNAL_10b6c169_4_k_cu_d6ca5a15_38794cuda3std6ranges3__45__cpo9iter_moveE
	.align		8
        /*0058*/ 	.dword	_ZN39_INTERNAL_10b6c169_4_k_cu_d6ca5a15_38794cute7productE
	.align		8
        /*0060*/ 	.dword	_ZN39_INTERNAL_10b6c169_4_k_cu_d6ca5a15_38794cute1_E
	.align		8
        /*0068*/ 	.dword	$str$22
	.align		8
        /*0070*/ 	.dword	$str$23


//--------------------- .text._ZN7cutlass13device_kernelINS_4gemm6kernel13GemmUniversalIN4cute5tupleIJiiiiEEENS1_10collective13CollectiveMmaINS1_34MainloopSm90TmaGmmaWarpSpecializedILi8ENS5_IJNS4_1CILi1EEESB_SB_EEENS1_32KernelTmaWarpSpecializedPingpongEEENS5_IJNSA_ILi64EEENSA_ILi384EEENSA_ILi32EEEEEENS_6half_tENS5_IJlSB_lEEESJ_SK_NS4_8TiledMMAINS4_8MMA_AtomIJNS4_4SM904GMMA26MMA_64x192x16_F32F16F16_SSILNSO_5MajorE0ELSQ_0ELNSO_7ScaleInE1ELSR_1EEEEEENS4_6LayoutISC_NS5_IJNSA_ILi0EEESV_SV_EEEEENS5_IJNS4_10UnderscoreESY_SY_EEEEENS4_13SM90_TMA_LOADENS4_14ComposedLayoutINS4_7SwizzleILi2ELi4ELi3EEENS4_18smem_ptr_flag_bitsILi16EEENSU_INS5_IJNSA_ILi8EEESH_EEENS5_IJSH_SB_EEEEEEEvNS4_8identityES11_S1B_vS1C_EENS_8epilogue10collective6detail29Sm90TmaWarpSpecializedAdapterINS1F_15DefaultEpilogueISJ_SK_SK_NS1E_6thread17LinearCombinationISJ_Li1EffLNS1J_9ScaleType4KindE0ELNS_15FloatRoundStyleE2ESJ_EENS1_15EpilogueDefaultEEEEEvvEEEEvNT_6ParamsE --------------------------
	.section	.text._ZN7cutlass13device_kernelINS_4gemm6kernel13GemmUniversalIN4cute5tupleIJiiiiEEENS1_10collective13CollectiveMmaINS1_34MainloopSm90TmaGmmaWarpSpecializedILi8ENS5_IJNS4_1CILi1EEESB_SB_EEENS1_32KernelTmaWarpSpecializedPingpongEEENS5_IJNSA_ILi64EEENSA_ILi384EEENSA_ILi32EEEEEENS_6half_tENS5_IJlSB_lEEESJ_SK_NS4_8TiledMMAINS4_8MMA_AtomIJNS4_4SM904GMMA26MMA_64x192x16_F32F16F16_SSILNSO_5MajorE0ELSQ_0ELNSO_7ScaleInE1ELSR_1EEEEEENS4_6LayoutISC_NS5_IJNSA_ILi0EEESV_SV_EEEEENS5_IJNS4_10UnderscoreESY_SY_EEEEENS4_13SM90_TMA_LOADENS4_14ComposedLayoutINS4_7SwizzleILi2ELi4ELi3EEENS4_18smem_ptr_flag_bitsILi16EEENSU_INS5_IJNSA_ILi8EEESH_EEENS5_IJSH_SB_EEEEEEEvNS4_8identityES11_S1B_vS1C_EENS_8epilogue10collective6detail29Sm90TmaWarpSpecializedAdapterINS1F_15DefaultEpilogueISJ_SK_SK_NS1E_6thread17LinearCombinationISJ_Li1EffLNS1J_9ScaleType4KindE0ELNS_15FloatRoundStyleE2ESJ_EENS1_15EpilogueDefaultEEEEEvvEEEEvNT_6ParamsE,"ax",@progbits
	.align	128
.text._ZN7cutlass13device_kernelINS_4gemm6kernel13GemmUniversalIN4cute5tupleIJiiiiEEENS1_10collective13CollectiveMmaINS1_34MainloopSm90TmaGmmaWarpSpecializedILi8ENS5_IJNS4_1CILi1EEESB_SB_EEENS1_32KernelTmaWarpSpecializedPingpongEEENS5_IJNSA_ILi64EEENSA_ILi384EEENSA_ILi32EEEEEENS_6half_tENS5_IJlSB_lEEESJ_SK_NS4_8TiledMMAINS4_8MMA_AtomIJNS4_4SM904GMMA26MMA_64x192x16_F32F16F16_SSILNSO_5MajorE0ELSQ_0ELNSO_7ScaleInE1ELSR_1EEEEEENS4_6LayoutISC_NS5_IJNSA_ILi0EEESV_SV_EEEEENS5_IJNS4_10UnderscoreESY_SY_EEEEENS4_13SM90_TMA_LOADENS4_14ComposedLayoutINS4_7SwizzleILi2ELi4ELi3EEENS4_18smem_ptr_flag_bitsILi16EEENSU_INS5_IJNSA_ILi8EEESH_EEENS5_IJSH_SB_EEEEEEEvNS4_8identityES11_S1B_vS1C_EENS_8epilogue10collective6detail29Sm90TmaWarpSpecializedAdapterINS1F_15DefaultEpilogueISJ_SK_SK_NS1E_6thread17LinearCombinationISJ_Li1EffLNS1J_9ScaleType4KindE0ELNS_15FloatRoundStyleE2ESJ_EENS1_15EpilogueDefaultEEEEEvvEEEEvNT_6ParamsE:
        .type           _ZN7cutlass13device_kernelINS_4gemm6kernel13GemmUniversalIN4cute5tupleIJiiiiEEENS1_10collective13CollectiveMmaINS1_34MainloopSm90TmaGmmaWarpSpecializedILi8ENS5_IJNS4_1CILi1EEESB_SB_EEENS1_32KernelTmaWarpSpecializedPingpongEEENS5_IJNSA_ILi64EEENSA_ILi384EEENSA_ILi32EEEEEENS_6half_tENS5_IJlSB_lEEESJ_SK_NS4_8TiledMMAINS4_8MMA_AtomIJNS4_4SM904GMMA26MMA_64x192x16_F32F16F16_SSILNSO_5MajorE0ELSQ_0ELNSO_7ScaleInE1ELSR_1EEEEEENS4_6LayoutISC_NS5_IJNSA_ILi0EEESV_SV_EEEEENS5_IJNS4_10UnderscoreESY_SY_EEEEENS4_13SM90_TMA_LOADENS4_14ComposedLayoutINS4_7SwizzleILi2ELi4ELi3EEENS4_18smem_ptr_flag_bitsILi16EEENSU_INS5_IJNSA_ILi8EEESH_EEENS5_IJSH_SB_EEEEEEEvNS4_8identityES11_S1B_vS1C_EENS_8epilogue10collective6detail29Sm90TmaWarpSpecializedAdapterINS1F_15DefaultEpilogueISJ_SK_SK_NS1E_6thread17LinearCombinationISJ_Li1EffLNS1J_9ScaleType4KindE0ELNS_15FloatRoundStyleE2ESJ_EENS1_15EpilogueDefaultEEEEEvvEEEEvNT_6ParamsE,@function
        .size           _ZN7cutlass13device_kernelINS_4gemm6kernel13GemmUniversalIN4cute5tupleIJiiiiEEENS1_10collective13CollectiveMmaINS1_34MainloopSm90TmaGmmaWarpSpecializedILi8ENS5_IJNS4_1CILi1EEESB_SB_EEENS1_32KernelTmaWarpSpecializedPingpongEEENS5_IJNSA_ILi64EEENSA_ILi384EEENSA_ILi32EEEEEENS_6half_tENS5_IJlSB_lEEESJ_SK_NS4_8TiledMMAINS4_8MMA_AtomIJNS4_4SM904GMMA26MMA_64x192x16_F32F16F16_SSILNSO_5MajorE0ELSQ_0ELNSO_7ScaleInE1ELSR_1EEEEEENS4_6LayoutISC_NS5_IJNSA_ILi0EEESV_SV_EEEEENS5_IJNS4_10UnderscoreESY_SY_EEEEENS4_13SM90_TMA_LOADENS4_14ComposedLayoutINS4_7SwizzleILi2ELi4ELi3EEENS4_18smem_ptr_flag_bitsILi16EEENSU_INS5_IJNSA_ILi8EEESH_EEENS5_IJSH_SB_EEEEEEEvNS4_8identityES11_S1B_vS1C_EENS_8epilogue10collective6detail29Sm90TmaWarpSpecializedAdapterINS1F_15DefaultEpilogueISJ_SK_SK_NS1E_6thread17LinearCombinationISJ_Li1EffLNS1J_9ScaleType4KindE0ELNS_15FloatRoundStyleE2ESJ_EENS1_15EpilogueDefaultEEEEEvvEEEEvNT_6ParamsE,(.L_x_461 - _ZN7cutlass13device_kernelINS_4gemm6kernel13GemmUniversalIN4cute5tupleIJiiiiEEENS1_10collective13CollectiveMmaINS1_34MainloopSm90TmaGmmaWarpSpecializedILi8ENS5_IJNS4_1CILi1EEESB_SB_EEENS1_32KernelTmaWarpSpecializedPingpongEEENS5_IJNSA_ILi64EEENSA_ILi384EEENSA_ILi32EEEEEENS_6half_tENS5_IJlSB_lEEESJ_SK_NS4_8TiledMMAINS4_8MMA_AtomIJNS4_4SM904GMMA26MMA_64x192x16_F32F16F16_SSILNSO_5MajorE0ELSQ_0ELNSO_7ScaleInE1ELSR_1EEEEEENS4_6LayoutISC_NS5_IJNSA_ILi0EEESV_SV_EEEEENS5_IJNS4_10UnderscoreESY_SY_EEEEENS4_13SM90_TMA_LOADENS4_14ComposedLayoutINS4_7SwizzleILi2ELi4ELi3EEENS4_18smem_ptr_flag_bitsILi16EEENSU_INS5_IJNSA_ILi8EEESH_EEENS5_IJSH_SB_EEEEEEEvNS4_8identityES11_S1B_vS1C_EENS_8epilogue10collective6detail29Sm90TmaWarpSpecializedAdapterINS1F_15DefaultEpilogueISJ_SK_SK_NS1E_6thread17LinearCombinationISJ_Li1EffLNS1J_9ScaleType4KindE0ELNS_15FloatRoundStyleE2ESJ_EENS1_15EpilogueDefaultEEEEEvvEEEEvNT_6ParamsE)
        .other          _ZN7cutlass13device_kernelINS_4gemm6kernel13GemmUniversalIN4cute5tupleIJiiiiEEENS1_10collective13CollectiveMmaINS1_34MainloopSm90TmaGmmaWarpSpecializedILi8ENS5_IJNS4_1CILi1EEESB_SB_EEENS1_32KernelTmaWarpSpecializedPingpongEEENS5_IJNSA_ILi64EEENSA_ILi384EEENSA_ILi32EEEEEENS_6half_tENS5_IJlSB_lEEESJ_SK_NS4_8TiledMMAINS4_8MMA_AtomIJNS4_4SM904GMMA26MMA_64x192x16_F32F16F16_SSILNSO_5MajorE0ELSQ_0ELNSO_7ScaleInE1ELSR_1EEEEEENS4_6LayoutISC_NS5_IJNSA_ILi0EEESV_SV_EEEEENS5_IJNS4_10UnderscoreESY_SY_EEEEENS4_13SM90_TMA_LOADENS4_14ComposedLayoutINS4_7SwizzleILi2ELi4ELi3EEENS4_18smem_ptr_flag_bitsILi16EEENSU_INS5_IJNSA_ILi8EEESH_EEENS5_IJSH_SB_EEEEEEEvNS4_8identityES11_S1B_vS1C_EENS_8epilogue10collective6detail29Sm90TmaWarpSpecializedAdapterINS1F_15DefaultEpilogueISJ_SK_SK_NS1E_6thread17LinearCombinationISJ_Li1EffLNS1J_9ScaleType4KindE0ELNS_15FloatRoundStyleE2ESJ_EENS1_15EpilogueDefaultEEEEEvvEEEEvNT_6ParamsE,@"STO_CUDA_ENTRY STV_DEFAULT"
_ZN7cutlass13device_kernelINS_4gemm6kernel13GemmUniversalIN4cute5tupleIJiiiiEEENS1_10collective13CollectiveMmaINS1_34MainloopSm90TmaGmmaWarpSpecializedILi8ENS5_IJNS4_1CILi1EEESB_SB_EEENS1_32KernelTmaWarpSpecializedPingpongEEENS5_IJNSA_ILi64EEENSA_ILi384EEENSA_ILi32EEEEEENS_6half_tENS5_IJlSB_lEEESJ_SK_NS4_8TiledMMAINS4_8MMA_AtomIJNS4_4SM904GMMA26MMA_64x192x16_F32F16F16_SSILNSO_5MajorE0ELSQ_0ELNSO_7ScaleInE1ELSR_1EEEEEENS4_6LayoutISC_NS5_IJNSA_ILi0EEESV_SV_EEEEENS5_IJNS4_10UnderscoreESY_SY_EEEEENS4_13SM90_TMA_LOADENS4_14ComposedLayoutINS4_7SwizzleILi2ELi4ELi3EEENS4_18smem_ptr_flag_bitsILi16EEENSU_INS5_IJNSA_ILi8EEESH_EEENS5_IJSH_SB_EEEEEEEvNS4_8identityES11_S1B_vS1C_EENS_8epilogue10collective6detail29Sm90TmaWarpSpecializedAdapterINS1F_15DefaultEpilogueISJ_SK_SK_NS1E_6thread17LinearCombinationISJ_Li1EffLNS1J_9ScaleType4KindE0ELNS_15FloatRoundStyleE2ESJ_EENS1_15EpilogueDefaultEEEEEvvEEEEvNT_6ParamsE:
[----:B------:R-:W0:Y:S01]  /*0000*/  LDC R1, c[0x0][0x28] ;  /* 0x00000a00ff017b82 */ /* 0x000e220000000800 */
[----:B------:R-:W1:Y:S01]  /*0010*/  S2R R4, SR_TID.X ;  /* 0x0000000000047919 */ /* 0x000e620000002100 */
[----:B------:R-:W-:Y:S01]  /*0020*/  ELECT P0, URZ, PT ;  /* 0x00000000003f782f */ /* 0x000fe20003800000 */
[----:B------:R-:W-:Y:S01]  /*0030*/  BSSY B0, `(.L_x_0) ;  /* 0x0000014000007945 */ /* 0x000fe20003800000 */
[----:B-1----:R-:W-:-:S05]  /*0040*/  SHF.R.U32.HI R0, RZ, 0x5, R4 ;  /* 0x00000005ff007819 */ /* 0x002fca0000011604 */
[----:B------:R-:W1:Y:S02]  /*0050*/  SHFL.IDX PT, R2, R0, RZ, 0x1f ;  /* 0x00001fff00027589 */ /* 0x000e6400000e0000 */
[----:B-1----:R-:W-:Y:S02]  /*0060*/  R2UR UR8, R2 ;  /* 0x00000000020872ca */ /* 0x002fe400000e0000 */
[----:B------:R-:W-:-:S05]  /*0070*/  SHF.R.U32.HI R2, RZ, 0x7, R4 ;  /* 0x00000007ff027819 */ /* 0x000fca0000011604 */
[----:B------:R1:W2:Y:S06]  /*0080*/  SHFL.IDX PT, R3, R2, RZ, 0x1f ;  /* 0x00001fff02037589 */ /* 0x0002ac00000e0000 */
[----:B------:R-:W-:Y:S02]  /*0090*/  USHF.R.S32.HI UR4, URZ, 0x1f, UR8 ;  /* 0x0000001f3f047899 */ /* 0x000fe40008011408 */
[----:B------:R-:W-:Y:S02]  /*00a0*/  ISETP.NE.OR P0, PT, RZ, UR8, !P0 ;  /* 0x00000008ff007c0c */ /* 0x000fe4000c705670 */
[----:B------:R-:W-:-:S04]  /*00b0*/  ULEA.HI UR4, UR4, UR8, URZ, 0x2 ;  /* 0x0000000804047291 */ /* 0x000fc8000f8f103f */
[----:B------:R-:W-:-:S04]  /*00c0*/  ULOP3.LUT UR4, UR4, 0xfffffffc, URZ, 0xc0, !UPT ;  /* 0xfffffffc04047892 */ /* 0x000fc8000f8ec03f */
[----:B------:R-:W-:-:S03]  /*00d0*/  UIADD3 UR8, UR8, -UR4, URZ ;  /* 0x8000000408087290 */ /* 0x000fc6000fffe03f */
[----:B01----:R-:W-:Y:S09]  /*00e0*/  @P0 BRA `(.L_x_1) ;  /* 0x0000000000200947 */ /* 0x003ff20003800000 */
[----:B------:R-:W-:Y:S02]  /*00f0*/  ULDC.64 UR4, c[0x0][0x198] ;  /* 0x0000660000047ab9 */ /* 0x000fe40000000a00 */
[----:B------:R-:W-:Y:S02]  /*0100*/  UIADD3 UR6, UP0, UR4, 0xf0, URZ ;  /* 0x000000f004067890 */ /* 0x000fe4000ff1e03f */
[----:B------:R-:W-:Y:S02]  /*0110*/  UIADD3 UR4, UP1, UR4, 0x1f0, URZ ;  /* 0x000001f004047890 */ /* 0x000fe4000ff3e03f */
[----:B------:R-:W-:Y:S02]  /*0120*/  UIADD3.X UR7, URZ, UR5, URZ, UP0, !UPT ;  /* 0x000000053f077290 */ /* 0x000fe400087fe43f */
[----:B------:R-:W-:-:S07]  /*0130*/  UIADD3.X UR5, URZ, UR5, URZ, UP1, !UPT ;  /* 0x000000053f057290 */ /* 0x000fce0008ffe43f */
[----:B------:R0:W-:Y:S02]  /*0140*/  UTMACCTL.PF [UR6] ;  /* 0x00000000060079b9 */ /* 0x0001e40008040000 */
[----:B------:R0:W-:Y:S02]  /*0150*/  UTMACCTL.PF [UR4] ;  /* 0x00000000040079b9 */ /* 0x0001e40008040000 */
[----:B0-----:R-:W-:Y:S01]  /*0160*/  NOP ;  /* 0x0000000000007918 */ /* 0x001fe20000000000 */
.L_x_1:
[----:B------:R-:W-:Y:S05]  /*0170*/  BSYNC B0 ;  /* 0x0000000000007941 */ /* 0x000fea0003800000 */
.L_x_0:
[----:B------:R-:W0:Y:S01]  /*0180*/  SHFL.IDX PT, R5, R0, RZ, 0x1f ;  /* 0x00001fff00057589 */ /* 0x000e2200000e0000 */
[----:B--2---:R-:W-:Y:S01]  /*0190*/  R2UR UR16, R3 ;  /* 0x00000000031072ca */ /* 0x004fe200000e0000 */
[----:B------:R-:W-:-:S04]  /*01a0*/  UISETP.NE.AND UP0, UPT, UR8, 0x3, UPT ;  /* 0x000000030800788c */ /* 0x000fc8000bf05270 */
[----:B------:R-:W-:-:S08]  /*01b0*/  UISETP.EQ.OR UP0, UPT, UR8, URZ, !UP0 ;  /* 0x0000003f0800728c */ /* 0x000fd0000c702670 */
[----:B------:R-:W-:Y:S02]  /*01c0*/  UIADD3 UR18, UR16, -0x1, URZ ;  /* 0xffffffff10127890 */ /* 0x000fe4000fffe03f */
[----:B------:R-:W-:Y:S02]  /*01d0*/  UISETP.EQ.AND UP0, UPT, UR16, URZ, UP0 ;  /* 0x0000003f1000728c */ /* 0x000fe40008702270 */
[----:B------:R-:W-:Y:S02]  /*01e0*/  UISETP.GE.U32.AND UP1, UPT, UR18, 0x2, UPT ;  /* 0x000000021200788c */ /* 0x000fe4000bf26070 */
[----:B------:R-:W-:Y:S01]  /*01f0*/  USEL UR36, URZ, 0x1, !UP0 ;  /* 0x000000013f247887 */ /* 0x000fe2000c000000 */
[----:B0-----:R-:W-:-:S03]  /*0200*/  ISETP.NE.AND P0, PT, R5, RZ, PT ;  /* 0x000000ff0500720c */ /* 0x001fc60003f05270 */
[----:B------:R-:W-:-:S10]  /*0210*/  USEL UR36, UR36, 0x2, UP1 ;  /* 0x0000000224247887 */ /* 0x000fd40008800000 */
[----:B------:R-:W-:Y:S05]  /*0220*/  @P0 BRA `(.L_x_2) ;  /* 0x0000000000840947 */ /* 0x000fea0003800000 */
[----:B------:R-:W-:Y:S01]  /*0230*/  ELECT P0, URZ, PT ;  /* 0x00000000003f782f */ /* 0x000fe20003800000 */
[----:B------:R-:W-:-:S12]  /*0240*/  BSSY B0, `(.L_x_2) ;  /* 0x000001f000007945 */ /* 0x000fd80003800000 */
[----:B------:R-:W-:Y:S05]  /*0250*/  @!P0 BRA `(.L_x_3) ;  /* 0x0000000000748947 */ /* 0x000fea0003800000 */
[----:B------:R-:W0:Y:S01]  /*0260*/  S2UR UR9, SR_CgaCtaId ;  /* 0x00000000000979c3 */ /* 0x000e220000008800 */
[----:B------:R-:W-:Y:S01]  /*0270*/  UMOV UR4, 0x400 ;  /* 0x0000040000047882 */ /* 0x000fe20000000000 */
[----:B------:R-:W-:Y:S01]  /*0280*/  UMOV UR5, 0x1 ;  /* 0x0000000100057882 */ /* 0x000fe20000000000 */
[----:B------:R-:W-:Y:S02]  /*0290*/  UMOV UR6, 0x80 ;  /* 0x0000008000067882 */ /* 0x000fe40000000000 */
[----:B------:R-:W-:-:S04]  /*02a0*/  UIADD3 UR6, -UR6, 0x100000, URZ ;  /* 0x0010000006067890 */ /* 0x000fc8000fffe13f */
[----:B------:R-:W-:Y:S02]  /*02b0*/  USHF.L.U32 UR7, UR6, 0xb, URZ ;  /* 0x0000000b06077899 */ /* 0x000fe4000800063f */
[----:B------:R-:W-:Y:S02]  /*02c0*/  USHF.L.U32 UR6, UR6, 0x1, URZ ;  /* 0x0000000106067899 */ /* 0x000fe4000800063f */
[----:B0-----:R-:W-:Y:S02]  /*02d0*/  ULEA UR9, UR9, UR4, 0x18 ;  /* 0x0000000409097291 */ /* 0x001fe4000f8ec03f */
[----:B------:R-:W-:-:S04]  /*02e0*/  UIADD3 UR4, -UR5, 0x100000, URZ ;  /* 0x0010000005047890 */ /* 0x000fc8000fffe13f */
[----:B------:R-:W-:Y:S02]  /*02f0*/  USHF.L.U32 UR5, UR4, 0xb, URZ ;  /* 0x0000000b04057899 */ /* 0x000fe4000800063f */
[----:B------:R-:W-:Y:S01]  /*0300*/  USHF.L.U32 UR4, UR4, 0x1, URZ ;  /* 0x0000000104047899 */ /* 0x000fe2000800063f */
[----:B------:R-:W0:Y:S11]  /*0310*/  FENCE.VIEW.ASYNC.S ;  /* 0x00000000000073c6 */ /* 0x000e360000000000 */
[----:B0-----:R0:W1:Y:S01]  /*0320*/  SYNCS.EXCH.64 URZ, [UR9], UR4 ;  /* 0x00000004093f75b2 */ /* 0x0010620008000100 */
[----:B------:R0:W2:Y:S01]  /*0330*/  SYNCS.EXCH.64 URZ, [UR9+0x40], UR6 ;  /* 0x00004006093f75b2 */ /* 0x0000a20008000100 */
[----:B------:R0:W3:Y:S01]  /*0340*/  SYNCS.EXCH.64 URZ, [UR9+0x8], UR4 ;  /* 0x00000804093f75b2 */ /* 0x0000e20008000100 */
[----:B------:R0:W4:Y:S01]  /*0350*/  SYNCS.EXCH.64 URZ, [UR9+0x48], UR6 ;  /* 0x00004806093f75b2 */ /* 0x0001220008000100 */
[----:B------:R0:W0:Y:S01]  /*0360*/  SYNCS.EXCH.64 URZ, [UR9+0x10], UR4 ;  /* 0x00001004093f75b2 */ /* 0x0000220008000100 */
        /* <DEDUP_REMOVED lines=11> */
[----:B------:R-:W-:Y:S01]  /*0420*/  NOP ;  /* 0x0000000000007918 */ /* 0x000fe20000000000 */
.L_x_3:
[----:B0-----:R-:W-:Y:S05]  /*0430*/  BSYNC B0 ;  /* 0x0000000000007941 */ /* 0x001fea0003800000 */
.L_x_2:
[----:B------:R-:W0:Y:S01]  /*0440*/  SHFL.IDX PT, R5, R0, RZ, 0x1f ;  /* 0x00001fff00057589 */ /* 0x000e2200000e0000 */
[----:B------:R-:W-:Y:S01]  /*0450*/  ELECT P0, URZ, PT ;  /* 0x00000000003f782f */ /* 0x000fe20003800000 */
[----:B------:R-:W-:Y:S01]  /*0460*/  NOP ;  /* 0x0000000000007918 */ /* 0x000fe20000000000 */
[----:B------:R-:W-:Y:S01]  /*0470*/  ELECT P1, URZ, PT ;  /* 0x00000000003f782f */ /* 0x000fe20003820000 */
[----:B------:R-:W5:Y:S01]  /*0480*/  SHFL.IDX PT, R3, R0, RZ, 0x1f ;  /* 0x00001fff00037589 */ /* 0x000f6200000e0000 */
[----:B------:R-:W-:Y:S01]  /*0490*/  UMOV UR4, 0x20 ;  /* 0x0000002000047882 */ /* 0x000fe20000000000 */
[----:B------:R-:W-:Y:S01]  /*04a0*/  UMOV UR12, 0x80 ;  /* 0x00000080000c7882 */ /* 0x000fe20000000000 */
[----:B------:R-:W-:Y:S01]  /*04b0*/  NOP ;  /* 0x0000000000007918 */ /* 0x000fe20000000000 */
[----:B------:R-:W1:Y:S01]  /*04c0*/  SHFL.IDX PT, R2, R2, RZ, 0x1f ;  /* 0x00001fff02027589 */ /* 0x000e6200000e0000 */
[----:B------:R-:W-:Y:S01]  /*04d0*/  ULDC.64 UR54, c[0x0][0x208] ;  /* 0x0000820000367ab9 */ /* 0x000fe20000000a00 */
[----:B0-----:R-:W-:-:S02]  /*04e0*/  ISETP.NE.OR P0, PT, R5, RZ, !P0 ;  /* 0x000000ff0500720c */ /* 0x001fc40004705670 */
[----:B-----5:R-:W-:Y:S02]  /*04f0*/  ISETP.NE.OR P1, PT, R3, RZ, !P1 ;  /* 0x000000ff0300720c */ /* 0x020fe40004f25670 */
[----:B------:R-:W-:-:S04]  /*0500*/  SHF.R.S32.HI R3, RZ, 0x1f, R4 ;  /* 0x0000001fff037819 */ /* 0x000fc80000011404 */
[----:B------:R-:W-:-:S05]  /*0510*/  LEA.HI R3, R3, R4, RZ, 0x7 ;  /* 0x0000000403037211 */ /* 0x000fca00078f38ff */
[----:B------:R-:W-:Y:S01]  /*0520*/  VOTEU.ALL UP0, P0 ;  /* 0x00000000003f7886 */ /* 0x000fe20000000000 */
[----:B------:R-:W-:Y:S01]  /*0530*/  LOP3.LUT R3, R3, 0xffffff80, RZ, 0xc0, !PT ;  /* 0xffffff8003037812 */ /* 0x000fe200078ec0ff */
[----:B------:R-:W-:-:S03]  /*0540*/  VOTEU.ALL UP1, P1 ;  /* 0x00000000003f7886 */ /* 0x000fc60000820000 */
[----:B------:R-:W0:Y:S01]  /*0550*/  @!UP0 S2UR UR7, SR_CgaCtaId ;  /* 0x00000000000789c3 */ /* 0x000e220000008800 */
[----:B------:R-:W-:Y:S01]  /*0560*/  @!UP0 UMOV UR6, 0x400 ;  /* 0x0000040000068882 */ /* 0x000fe20000000000 */
[----:B------:R-:W-:-:S04]  /*0570*/  @!UP0 UIADD3 UR4, -UR4, 0x100000, URZ ;  /* 0x0010000004048890 */ /* 0x000fc8000fffe13f */
[----:B------:R-:W-:Y:S02]  /*0580*/  @!UP0 USHF.L.U32 UR5, UR4, 0xb, URZ ;  /* 0x0000000b04058899 */ /* 0x000fe4000800063f */
[----:B------:R-:W-:Y:S01]  /*0590*/  @!UP0 USHF.L.U32 UR4, UR4, 0x1, URZ ;  /* 0x0000000104048899 */ /* 0x000fe2000800063f */
[----:B------:R-:W-:Y:S01]  /*05a0*/  IMAD.IADD R3, R4, 0x1, -R3 ;  /* 0x0000000104037824 */ /* 0x000fe200078e0a03 */
[----:B------:R-:W-:Y:S01]  /*05b0*/  @!UP1 UMOV UR10, 0x400 ;  /* 0x00000400000a9882 */ /* 0x000fe20000000000 */
[----:B------:R-:W-:Y:S01]  /*05c0*/  VOTEU.ALL UP2, P1 ;  /* 0x00000000003f7886 */ /* 0x000fe20000840000 */
[----:B------:R-:W-:Y:S01]  /*05d0*/  VOTEU.ALL UP3, P1 ;  /* 0x00000000003f7886 */ /* 0x000fe20000860000 */
[----:B------:R-:W-:Y:S01]  /*05e0*/  VOTEU.ALL UP4, P1 ;  /* 0x00000000003f7886 */ /* 0x000fe20000880000 */
[----:B------:R-:W5:Y:S01]  /*05f0*/  @!UP1 S2UR UR11, SR_CgaCtaId ;  /* 0x00000000000b99c3 */ /* 0x000f620000008800 */
[----:B------:R-:W-:Y:S01]  /*0600*/  VOTEU.ALL UP5, P1 ;  /* 0x00000000003f7886 */ /* 0x000fe200008a0000 */
[----:B------:R-:W-:Y:S01]  /*0610*/  ISETP.NE.AND P1, PT, RZ, UR16, PT ;  /* 0x00000010ff007c0c */ /* 0x000fe2000bf25270 */
[----:B0-----:R-:W-:-:S02]  /*0620*/  @!UP0 ULEA UR9, UR7, UR6, 0x18 ;  /* 0x0000000607098291 */ /* 0x001fc4000f8ec03f */
[----:B------:R-:W-:-:S04]  /*0630*/  @!UP1 UIADD3 UR6, -UR12, 0x100000, URZ ;  /* 0x001000000c069890 */ /* 0x000fc8000fffe13f */
[----:B------:R-:W-:Y:S02]  /*0640*/  @!UP1 USHF.L.U32 UR7, UR6, 0xb, URZ ;  /* 0x0000000b06079899 */ /* 0x000fe4000800063f */
[----:B------:R-:W-:Y:S01]  /*0650*/  @!UP1 USHF.L.U32 UR6, UR6, 0x1, URZ ;  /* 0x0000000106069899 */ /* 0x000fe2000800063f */
[----:B------:R-:W-:Y:S01]  /*0660*/  VOTEU.ALL UP0, P0 ;  /* 0x00000000003f7886 */ /* 0x000fe20000000000 */
[----:B-----5:R-:W-:Y:S01]  /*0670*/  @!UP1 ULEA UR10, UR11, UR10, 0x18 ;  /* 0x0000000a0b0a9291 */ /* 0x020fe2000f8ec03f */
[----:B------:R-:W-:Y:S01]  /*0680*/  VOTEU.ALL UP1, P0 ;  /* 0x00000000003f7886 */ /* 0x000fe20000020000 */
[----:B------:R-:W0:Y:S02]  /*0690*/  FENCE.VIEW.ASYNC.S ;  /* 0x00000000000073c6 */ /* 0x000e240000000000 */
[----:B0-----:R-:W2:Y:S02]  /*06a0*/  @!UP0 SYNCS.EXCH.64 URZ, [UR9+0xb0], UR4 ;  /* 0x0000b004093f85b2 */ /* 0x001ea40008000100 */
[----:B------:R0:W2:Y:S01]  /*06b0*/  @!UP1 SYNCS.EXCH.64 URZ, [UR9+0xb8], UR4 ;  /* 0x0000b804093f95b2 */ /* 0x0000a20008000100 */
[----:B------:R-:W-:Y:S01]  /*06c0*/  NOP ;  /* 0x0000000000007918 */ /* 0x000fe20000000000 */
[----:B0-----:R-:W-:Y:S01]  /*06d0*/  ULDC.64 UR4, c[0x0][0x598] ;  /* 0x0001660000047ab9 */ /* 0x001fe20000000a00 */
[----:B-1----:R-:W-:-:S02]  /*06e0*/  R2UR UR9, R2 ;  /* 0x00000000020972ca */ /* 0x002fc400000e0000 */
[----:B------:R-:W-:Y:S01]  /*06f0*/  ISETP.NE.U32.AND P0, PT, RZ, UR4, PT ;  /* 0x00000004ff007c0c */ /* 0x000fe2000bf05070 */
[----:B------:R0:W2:Y:S03]  /*0700*/  @!UP2 SYNCS.EXCH.64 URZ, [UR10+0x90], UR6 ;  /* 0x000090060a3fa5b2 */ /* 0x0000a60008000100 */
[----:B------:R-:W-:Y:S01]  /*0710*/  ISETP.NE.AND.EX P0, PT, RZ, UR5, PT, P0 ;  /* 0x00000005ff007c0c */ /* 0x000fe2000bf05300 */
[----:B------:R0:W2:Y:S01]  /*0720*/  @!UP3 SYNCS.EXCH.64 URZ, [UR10+0x98], UR6 ;  /* 0x000098060a3fb5b2 */ /* 0x0000a20008000100 */
[----:B------:R0:W2:Y:S01]  /*0730*/  @!UP4 SYNCS.EXCH.64 URZ, [UR10+0xa0], UR6 ;  /* 0x0000a0060a3fc5b2 */ /* 0x0000a20008000100 */
[----:B------:R0:W2:Y:S01]  /*0740*/  @!UP5 SYNCS.EXCH.64 URZ, [UR10+0xa8], UR6 ;  /* 0x0000a8060a3fd5b2 */ /* 0x0000a20008000100 */
[----:B------:R-:W-:Y:S01]  /*0750*/  NOP ;  /* 0x0000000000007918 */ /* 0x000fe20000000000 */
[----:B--234-:R-:W-:Y:S08]  /*0760*/  BAR.SYNC.DEFER_BLOCKING 0x0 ;  /* 0x0000000000007b1d */ /* 0x01cff00000010000 */
[----:B0-----:R-:W-:Y:S05]  /*0770*/  @!P0 BRA `(.L_x_4) ;  /* 0x00000000001c8947 */ /* 0x001fea0003800000 */
[----:B------:R-:W0:Y:S02]  /*0780*/  LDC.64 R6, c[0x0][0x598] ;  /* 0x00016600ff067b82 */ /* 0x000e240000000a00 */
[----:B0-----:R-:W2:Y:S02]  /*0790*/  LDG.E.64 R6, desc[UR54][R6.64] ;  /* 0x0000003606067981 */ /* 0x001ea4000c1e1b00 */
[----:B--2---:R-:W-:-:S04]  /*07a0*/  ISETP.NE.U32.AND P0, PT, R6, RZ, PT ;  /* 0x000000ff0600720c */ /* 0x004fc80003f05070 */
[----:B------:R-:W-:-:S13]  /*07b0*/  ISETP.NE.AND.EX P0, PT, R7, RZ, PT, P0 ;  /* 0x000000ff0700720c */ /* 0x000fda0003f05300 */
[----:B------:R-:W-:Y:S05]  /*07c0*/  @!P0 BRA `(.L_x_4) ;  /* 0x0000000000088947 */ /* 0x000fea0003800000 */
[----:B------:R1:W5:Y:S01]  /*07d0*/  LD.E R23, desc[UR54][R6.64] ;  /* 0x0000003606177980 */ /* 0x000362000c101900 */
[----:B------:R-:W-:Y:S05]  /*07e0*/  BRA `(.L_x_5) ;  /* 0x0000000000247947 */ /* 0x000fea0003800000 */
.L_x_4:
[----:B------:R-:W-:Y:S02]  /*07f0*/  ULDC.64 UR4, c[0x0][0x588] ;  /* 0x0001620000047ab9 */ /* 0x000fe40000000a00 */
[----:B------:R-:W-:-:S04]  /*0800*/  ISETP.NE.U32.AND P0, PT, RZ, UR4, PT ;  /* 0x00000004ff007c0c */ /* 0x000fc8000bf05070 */
[----:B------:R-:W-:-:S13]  /*0810*/  ISETP.NE.AND.EX P0, PT, RZ, UR5, PT, P0 ;  /* 0x00000005ff007c0c */ /* 0x000fda000bf05300 */
[----:B------:R-:W-:Y:S05]  /*0820*/  @!P0 BRA `(.L_x_6) ;  /* 0x00000000000c8947 */ /* 0x000fea0003800000 */
[----:B------:R-:W0:Y:S02]  /*0830*/  LDC.64 R6, c[0x0][0x588] ;  /* 0x00016200ff067b82 */ /* 0x000e240000000a00 */
[----:B0-----:R0:W5:Y:S01]  /*0840*/  LDG.E R23, desc[UR54][R6.64] ;  /* 0x0000003606177981 */ /* 0x001162000c1e1900 */
[----:B------:R-:W-:Y:S05]  /*0850*/  BRA `(.L_x_5) ;  /* 0x0000000000087947 */ /* 0x000fea0003800000 */
.L_x_6:
[----:B------:R-:W-:Y:S02]  /*0860*/  ULDC UR4, c[0x0][0x580] ;  /* 0x0001600000047ab9 */ /* 0x000fe40000000800 */
[----:B------:R-:W-:-:S07]  /*0870*/  IMAD.U32 R23, RZ, RZ, UR4 ;  /* 0x00000004ff177e24 */ /* 0x000fce000f8e00ff */
.L_x_5:
[----:B------:R-:W-:Y:S02]  /*0880*/  ULDC.64 UR4, c[0x0][0x5a0] ;  /* 0x0001680000047ab9 */ /* 0x000fe40000000a00 */
[----:B------:R-:W-:-:S04]  /*0890*/  ISETP.NE.U32.AND P0, PT, RZ, UR4, PT ;  /* 0x00000004ff007c0c */ /* 0x000fc8000bf05070 */
[----:B------:R-:W-:-:S13]  /*08a0*/  ISETP.NE.AND.EX P0, PT, RZ, UR5, PT, P0 ;  /* 0x00000005ff007c0c */ /* 0x000fda000bf05300 */
[----:B------:R-:W-:Y:S05]  /*08b0*/  @!P0 BRA `(.L_x_7) ;  /* 0x00000000001c8947 */ /* 0x000fea0003800000 */
[----:B01----:R-:W0:Y:S02]  /*08c0*/  LDC.64 R6, c[0x0][0x5a0] ;  /* 0x00016800ff067b82 */ /* 0x003e240000000a00 */
[----:B0-----:R-:W2:Y:S02]  /*08d0*/  LDG.E.64 R6, desc[UR54][R6.64] ;  /* 0x0000003606067981 */ /* 0x001ea4000c1e1b00 */
[----:B--2---:R-:W-:-:S04]  /*08e0*/  ISETP.NE.U32.AND P0, PT, R6, RZ, PT ;  /* 0x000000ff0600720c */ /* 0x004fc80003f05070 */
[----:B------:R-:W-:-:S13]  /*08f0*/  ISETP.NE.AND.EX P0, PT, R7, RZ, PT, P0 ;  /* 0x000000ff0700720c */ /* 0x000fda0003f05300 */
[----:B------:R-:W-:Y:S05]  /*0900*/  @!P0 BRA `(.L_x_7) ;  /* 0x0000000000088947 */ /* 0x000fea0003800000 */
[----:B------:R3:W5:Y:S01]  /*0910*/  LD.E R22, desc[UR54][R6.64] ;  /* 0x0000003606167980 */ /* 0x000762000c101900 */
[----:B------:R-:W-:Y:S05]  /*0920*/  BRA `(.L_x_8) ;  /* 0x0000000000247947 */ /* 0x000fea0003800000 */
.L_x_7:
[----:B------:R-:W-:Y:S02]  /*0930*/  ULDC.64 UR4, c[0x0][0x590] ;  /* 0x0001640000047ab9 */ /* 0x000fe40000000a00 */
[----:B------:R-:W-:-:S04]  /*0940*/  ISETP.NE.U32.AND P0, PT, RZ, UR4, PT ;  /* 0x00000004ff007c0c */ /* 0x000fc8000bf05070 */
[----:B------:R-:W-:-:S13]  /*0950*/  ISETP.NE.AND.EX P0, PT, RZ, UR5, PT, P0 ;  /* 0x00000005ff007c0c */ /* 0x000fda000bf05300 */
[----:B------:R-:W-:Y:S05]  /*0960*/  @!P0 BRA `(.L_x_9) ;  /* 0x00000000000c8947 */ /* 0x000fea0003800000 */
[----:B01----:R-:W0:Y:S02]  /*0970*/  LDC.64 R6, c[0x0][0x590] ;  /* 0x00016400ff067b82 */ /* 0x003e240000000a00 */
[----:B0-----:R2:W5:Y:S01]  /*0980*/  LDG.E R22, desc[UR54][R6.64] ;  /* 0x0000003606167981 */ /* 0x001562000c1e1900 */
[----:B------:R-:W-:Y:S05]  /*0990*/  BRA `(.L_x_8) ;  /* 0x0000000000087947 */ /* 0x000fea0003800000 */
.L_x_9:
[----:B------:R-:W-:Y:S02]  /*09a0*/  ULDC UR4, c[0x0][0x584] ;  /* 0x0001610000047ab9 */ /* 0x000fe40000000800 */
[----:B------:R-:W-:-:S07]  /*09b0*/  IMAD.U32 R22, RZ, RZ, UR4 ;  /* 0x00000004ff167e24 */ /* 0x000fce000f8e00ff */
.L_x_8:
[----:B------:R-:W4:Y:S01]  /*09c0*/  S2UR UR11, SR_CTAID.Y ;  /* 0x00000000000b79c3 */ /* 0x000f220000002600 */
[----:B------:R-:W-:Y:S01]  /*09d0*/  ULDC UR5, c[0x0][0x65c] ;  /* 0x0001970000057ab9 */ /* 0x000fe20000000800 */
[----:B------:R-:W-:Y:S01]  /*09e0*/  UISETP.NE.AND UP0, UPT, UR16, 0x2, UPT ;  /* 0x000000021000788c */ /* 0x000fe2000bf05270 */
[----:B------:R-:W-:Y:S01]  /*09f0*/  MOV R18, 0xffffffff ;  /* 0xffffffff00127802 */ /* 0x000fe20000000f00 */
[----:B------:R-:W-:Y:S01]  /*0a00*/  UISETP.NE.AND UP2, UPT, UR5, 0x1, UPT ;  /* 0x000000010500788c */ /* 0x000fe2000bf45270 */
[----:B------:R-:W-:Y:S02]  /*0a10*/  IMAD.MOV.U32 R2, RZ, RZ, -0x1 ;  /* 0xffffffffff027424 */ /* 0x000fe400078e00ff */
[----:B------:R-:W-:Y:S01]  /*0a20*/  IMAD.MOV.U32 R19, RZ, RZ, -0x1 ;  /* 0xffffffffff137424 */ /* 0x000fe200078e00ff */
[----:B------:R-:W4:Y:S01]  /*0a30*/  S2UR UR4, SR_CTAID.X ;  /* 0x00000000000479c3 */ /* 0x000f220000002500 */
[----:B------:R-:W-:-:S06]  /*0a40*/  UP2UR UR38, UPR, URZ, 0x4 ;  /* 0x000000043f267883 */ /* 0x000fcc0008000000 */
[----:B------:R-:W-:Y:S01]  /*0a50*/  @UP2 ULDC UR14, c[0x0][0x10] ;  /* 0x00000400000e2ab9 */ /* 0x000fe20000000800 */
[----:B------:R-:W-:Y:S01]  /*0a60*/  @UP2 UMOV UR7, URZ ;  /* 0x0000003f00072c82 */ /* 0x000fe20008000000 */
[----:B------:R-:W-:Y:S01]  /*0a70*/  @UP2 UMOV UR5, URZ ;  /* 0x0000003f00052c82 */ /* 0x000fe20008000000 */
[----:B0123--:R-:W0:Y:S01]  /*0a80*/  LDC.64 R6, c[0x0][0x650] ;  /* 0x00019400ff067b82 */ /* 0x00fe220000000a00 */
[----:B----4-:R-:W-:Y:S02]  /*0a90*/  @UP2 UMOV UR10, UR11 ;  /* 0x0000000b000a2c82 */ /* 0x010fe40008000000 */
[----:B------:R-:W-:Y:S01]  /*0aa0*/  @UP2 UMOV UR6, UR10 ;  /* 0x0000000a00062c82 */ /* 0x000fe20008000000 */
[----:B------:R-:W-:Y:S01]  /*0ab0*/  @!UP2 UMOV UR10, UR11 ;  /* 0x0000000b000aac82 */ /* 0x000fe20008000000 */
[----:B------:R-:W-:-:S03]  /*0ac0*/  @UP2 UIMAD.WIDE.U32 UR14, UR4, UR14, UR6 ;  /* 0x0000000e040e22a5 */ /* 0x000fc6000f8e0006 */
[----:B------:R-:W-:Y:S01]  /*0ad0*/  @!UP2 ULDC UR6, c[0x0][0xc] ;  /* 0x000003000006aab9 */ /* 0x000fe20000000800 */
[----:B------:R-:W-:Y:S01]  /*0ae0*/  @UP2 UIADD3 UR15, UR15, UR5, URZ ;  /* 0x000000050f0f2290 */ /* 0x000fe2000fffe03f */
[----:B------:R-:W-:Y:S02]  /*0af0*/  ULDC UR12, c[0x0][0xc] ;  /* 0x00000300000c7ab9 */ /* 0x000fe40000000800 */
[----:B------:R-:W-:Y:S01]  /*0b00*/  UMOV UR5, URZ ;  /* 0x0000003f00057c82 */ /* 0x000fe20008000000 */
[----:B------:R-:W-:Y:S01]  /*0b10*/  ULDC UR13, c[0x0][0x10] ;  /* 0x00000400000d7ab9 */ /* 0x000fe20000000800 */
[----:B------:R-:W-:Y:S02]  /*0b20*/  @!UP2 UIMAD.WIDE.U32 UR6, UR6, UR10, UR4 ;  /* 0x0000000a0606a2a5 */ /* 0x000fe4000f8e0004 */
[----:B------:R-:W-:Y:S01]  /*0b30*/  UIMAD.WIDE.U32 UR12, UR12, UR13, URZ ;  /* 0x0000000d0c0c72a5 */ /* 0x000fe2000f8e003f */
[----:B------:R-:W-:-:S03]  /*0b40*/  ULDC UR11, c[0x0][0x14] ;  /* 0x00000500000b7ab9 */ /* 0x000fc60000000800 */
[----:B------:R-:W-:Y:S02]  /*0b50*/  UIMAD.WIDE.U32 UR52, UR12, UR11, URZ ;  /* 0x0000000b0c3472a5 */ /* 0x000fe4000f8e003f */
[----:B------:R-:W-:Y:S01]  /*0b60*/  UIMAD UR37, UR13, UR11, URZ ;  /* 0x0000000b0d2572a4 */ /* 0x000fe2000f8e023f */
[----:B------:R-:W-:Y:S01]  /*0b70*/  @!UP2 UMOV UR14, UR6 ;  /* 0x00000006000eac82 */ /* 0x000fe20008000000 */
[----:B------:R-:W-:Y:S02]  /*0b80*/  @!UP2 UMOV UR15, UR7 ;  /* 0x00000007000fac82 */ /* 0x000fe40008000000 */
[----:B------:R-:W-:Y:S02]  /*0b90*/  UIADD3 UR37, UR53, UR37, URZ ;  /* 0x0000002535257290 */ /* 0x000fe4000fffe03f */
[----:B------:R-:W-:-:S04]  /*0ba0*/  UIADD3 UR6, UP1, UR14, UR52, URZ ;  /* 0x000000340e067290 */ /* 0x000fc8000ff3e03f */
[----:B------:R-:W-:Y:S02]  /*0bb0*/  UIADD3.X UR7, UR15, UR37, URZ, UP1, !UPT ;  /* 0x000000250f077290 */ /* 0x000fe40008ffe43f */
[----:B------:R-:W-:Y:S02]  /*0bc0*/  USEL UR6, UR6, UR14, !UP0 ;  /* 0x0000000e06067287 */ /* 0x000fe4000c000000 */
[----:B------:R-:W-:-:S04]  /*0bd0*/  USEL UR7, UR7, UR15, !UP0 ;  /* 0x0000000f07077287 */ /* 0x000fc8000c000000 */
[----:B0-----:R-:W-:Y:S01]  /*0be0*/  ISETP.LE.U32.AND P0, PT, R6, UR6, PT ;  /* 0x0000000606007c0c */ /* 0x001fe2000bf03070 */
[----:B------:R-:W-:Y:S02]  /*0bf0*/  IMAD.U32 R16, RZ, RZ, UR6 ;  /* 0x00000006ff107e24 */ /* 0x000fe4000f8e00ff */
[----:B------:R-:W-:Y:S02]  /*0c00*/  IMAD.U32 R0, RZ, RZ, UR7 ;  /* 0x00000007ff007e24 */ /* 0x000fe4000f8e00ff */
[----:B------:R-:W-:-:S03]  /*0c10*/  IMAD.U32 R17, RZ, RZ, UR7 ;  /* 0x00000007ff117e24 */ /* 0x000fc6000f8e00ff */
[----:B------:R-:W-:Y:S02]  /*0c20*/  ISETP.GE.U32.AND.EX P0, PT, R0, R7, PT, P0 ;  /* 0x000000070000720c */ /* 0x000fe40003f06100 */
[----:B------:R-:W-:-:S11]  /*0c30*/  PRMT R0, RZ, 0x7610, R0 ;  /* 0x00007610ff007816 */ /* 0x000fd60000000000 */
[----:B------:R-:W-:Y:S05]  /*0c40*/  @P0 BRA `(.L_x_10) ;  /* 0x00000004008c0947 */ /* 0x000fea0003800000 */
[----:B------:R-:W-:Y:S01]  /*0c50*/  I2FP.F32.U32 R0, UR4 ;  /* 0x0000000400007c45 */ /* 0x000fe20008201000 */
[----:B------:R-:W-:Y:S01]  /*0c60*/  ULDC.64 UR20, c[0x0][0x628] ;  /* 0x00018a0000147ab9 */ /* 0x000fe20000000a00 */
[----:B------:R-:W-:Y:S01]  /*0c70*/  ULDC UR6, c[0x0][0x150] ;  /* 0x0000540000067ab9 */ /* 0x000fe20000000800 */
[----:B------:R-:W-:Y:S01]  /*0c80*/  ISETP.NE.U32.AND P0, PT, RZ, UR20, PT ;  /* 0x00000014ff007c0c */ /* 0x000fe2000bf05070 */
[----:B------:R-:W-:Y:S01]  /*0c90*/  ULDC UR17, c[0x0][0x630] ;  /* 0x00018c0000117ab9 */ /* 0x000fe20000000800 */
[----:B------:R-:W-:Y:S01]  /*0ca0*/  FMUL R0, R0, UR6 ;  /* 0x0000000600007c20 */ /* 0x000fe20008400000 */
[----:B------:R-:W-:Y:S01]  /*0cb0*/  R2UR UR22, R16 ;  /* 0x00000000101672ca */ /* 0x000fe200000e0000 */
[----:B------:R-:W-:Y:S01]  /*0cc0*/  ULDC UR24, c[0x0][0x154] ;  /* 0x0000550000187ab9 */ /* 0x000fe20000000800 */
[----:B------:R-:W-:Y:S01]  /*0cd0*/  ISETP.NE.AND.EX P0, PT, RZ, UR21, PT, P0 ;  /* 0x00000015ff007c0c */ /* 0x000fe2000bf05300 */
[----:B------:R0:W1:Y:S01]  /*0ce0*/  F2I.U32.TRUNC.NTZ R2, R0 ;  /* 0x0000000000027305 */ /* 0x000062000020f000 */
[----:B------:R-:W-:-:S02]  /*0cf0*/  R2UR UR23, R17 ;  /* 0x00000000111772ca */ /* 0x000fc400000e0000 */
[----:B------:R-:W-:Y:S02]  /*0d00*/  R2UR UR6, R16 ;  /* 0x00000000100672ca */ /* 0x000fe400000e0000 */
[----:B------:R-:W-:-:S07]  /*0d10*/  R2UR UR7, R17 ;  /* 0x00000000110772ca */ /* 0x000fce00000e0000 */
[----:B0-----:R-:W-:Y:S08]  /*0d20*/  @!P0 BRA `(.L_x_11) ;  /* 0x0000000000308947 */ /* 0x001ff00003800000 */
[----:B------:R-:W-:Y:S01]  /*0d30*/  R2UR UR6, R16 ;  /* 0x00000000100672ca */ /* 0x000fe200000e0000 */
[----:B------:R-:W-:Y:S01]  /*0d40*/  ULDC UR11, c[0x0][0x634] ;  /* 0x00018d00000b7ab9 */ /* 0x000fe20000000800 */
[----:B------:R-:W-:-:S11]  /*0d50*/  R2UR UR16, R17 ;  /* 0x00000000111072ca */ /* 0x000fd600000e0000 */
[----:B------:R-:W-:-:S04]  /*0d60*/  UIADD3 UR11, UP1, UR6, UR11, URZ ;  /* 0x0000000b060b7290 */ /* 0x000fc8000ff3e03f */
[----:B------:R-:W-:-:S04]  /*0d70*/  UIADD3.X UR16, URZ, UR16, URZ, UP1, !UPT ;  /* 0x000000103f107290 */ /* 0x000fc80008ffe43f */
[----:B------:R-:W-:-:S04]  /*0d80*/  UIMAD.WIDE.U32 UR6, UR16, UR20, URZ ;  /* 0x00000014100672a5 */ /* 0x000fc8000f8e003f */
[----:B------:R-:W-:Y:S02]  /*0d90*/  UIMAD.WIDE.U32 UR12, UP1, UR11, UR21, UR6 ;  /* 0x000000150b0c72a5 */ /* 0x000fe4000f820006 */
[----:B------:R-:W-:Y:S02]  /*0da0*/  UIMAD.WIDE.U32 UR6, UR11, UR20, URZ ;  /* 0x000000140b0672a5 */ /* 0x000fe4000f8e003f */
[----:B------:R-:W-:Y:S02]  /*0db0*/  UIADD3.X UR15, URZ, URZ, URZ, UP1, !UPT ;  /* 0x0000003f3f0f7290 */ /* 0x000fe40008ffe43f */
[----:B------:R-:W-:Y:S01]  /*0dc0*/  UIADD3 URZ, UP1, UR7, UR12, URZ ;  /* 0x0000000c073f7290 */ /* 0x000fe2000ff3e03f */
[----:B------:R-:W-:-:S03]  /*0dd0*/  UMOV UR14, UR13 ;  /* 0x0000000d000e7c82 */ /* 0x000fc60008000000 */
[----:B------:R-:W-:-:S12]  /*0de0*/  UIMAD.WIDE.U32.X UR6, UR16, UR21, UR14, UP1 ;  /* 0x00000015100672a5 */ /* 0x000fd800088e040e */
.L_x_11:
[----:B------:R-:W-:Y:S01]  /*0df0*/  USHF.R.U64 UR5, UR6, UR17, UR7 ;  /* 0x0000001106057299 */ /* 0x000fe20008001207 */
[----:B------:R-:W-:Y:S01]  /*0e00*/  I2FP.F32.U32 R0, UR10 ;  /* 0x0000000a00007c45 */ /* 0x000fe20008201000 */
[----:B------:R-:W-:Y:S01]  /*0e10*/  USHF.R.U32.HI UR6, URZ, UR17, UR7 ;  /* 0x000000113f067299 */ /* 0x000fe20008011607 */
[----:B-1----:R-:W-:Y:S01]  /*0e20*/  R2UR UR16, R2 ;  /* 0x00000000021072ca */ /* 0x002fe200000e0000 */
[----:B------:R-:W-:Y:S02]  /*0e30*/  UIADD3 UR19, UP1, URZ, -UR5, URZ ;  /* 0x800000053f137290 */ /* 0x000fe4000ff3e03f */
[----:B------:R-:W-:Y:S01]  /*0e40*/  FMUL R0, R0, UR24 ;  /* 0x0000001800007c20 */ /* 0x000fe20008400000 */
[----:B------:R-:W-:Y:S01]  /*0e50*/  ULDC.64 UR12, c[0x0][0x620] ;  /* 0x00018800000c7ab9 */ /* 0x000fe20000000a00 */
[----:B------:R-:W-:Y:S01]  /*0e60*/  UIADD3.X UR6, URZ, ~UR6, URZ, UP1, !UPT ;  /* 0x800000063f067290 */ /* 0x000fe20008ffe43f */
[----:B------:R-:W-:Y:S01]  /*0e70*/  UMOV UR14, UR22 ;  /* 0x00000016000e7c82 */ /* 0x000fe20008000000 */
[----:B------:R-:W-:-:S02]  /*0e80*/  UMOV UR15, UR23 ;  /* 0x00000017000f7c82 */ /* 0x000fc40008000000 */
[----:B------:R-:W-:Y:S01]  /*0e90*/  UIMAD UR6, UR6, UR12, URZ ;  /* 0x0000000c060672a4 */ /* 0x000fe2000f8e023f */
[----:B------:R-:W0:Y:S01]  /*0ea0*/  F2I.U32.TRUNC.NTZ R0, R0 ;  /* 0x0000000000007305 */ /* 0x000e22000020f000 */
[----:B------:R-:W-:Y:S02]  /*0eb0*/  UIMAD.WIDE.U32 UR14, UR19, UR12, UR14 ;  /* 0x0000000c130e72a5 */ /* 0x000fe4000f8e000e */
[----:B------:R-:W-:Y:S01]  /*0ec0*/  UIMAD UR19, UR19, UR13, UR6 ;  /* 0x0000000d131372a4 */ /* 0x000fe2000f8e0206 */
[----:B------:R-:W-:Y:S02]  /*0ed0*/  ULDC UR25, c[0x0][0x658] ;  /* 0x0001960000197ab9 */ /* 0x000fe40000000800 */
[----:B------:R-:W-:Y:S01]  /*0ee0*/  UMOV UR13, 0xffffffff ;  /* 0xffffffff000d7882 */ /* 0x000fe20000000000 */
[----:B------:R-:W-:Y:S01]  /*0ef0*/  UIADD3 UR19, UR15, UR19, URZ ;  /* 0x000000130f137290 */ /* 0x000fe2000fffe03f */
[----:B------:R-:W-:Y:S01]  /*0f00*/  ULDC UR21, c[0x0][0x618] ;  /* 0x0001860000157ab9 */ /* 0x000fe20000000800 */
[----:B------:R-:W-:Y:S01]  /*0f10*/  ULDC.64 UR6, c[0x0][0x640] ;  /* 0x0001900000067ab9 */ /* 0x000fe20000000a00 */
[----:B------:R-:W-:Y:S01]  /*0f20*/  USHF.L.U32 UR15, UR13, UR25, URZ ;  /* 0x000000190d0f7299 */ /* 0x000fe2000800063f */
[----:B------:R-:W-:Y:S01]  /*0f30*/  ISETP.NE.U32.AND P0, PT, RZ, UR6, PT ;  /* 0x00000006ff007c0c */ /* 0x000fe2000bf05070 */
[----:B------:R-:W-:-:S02]  /*0f40*/  USHF.R.U64 UR13, UR14, UR21, UR19 ;  /* 0x000000150e0d7299 */ /* 0x000fc40008001213 */
[----:B------:R-:W-:Y:S01]  /*0f50*/  USHF.R.U32.HI UR14, URZ, UR21, UR19 ;  /* 0x000000153f0e7299 */ /* 0x000fe20008011613 */
[----:B0-----:R-:W-:Y:S01]  /*0f60*/  R2UR UR20, R0 ;  /* 0x00000000001472ca */ /* 0x001fe200000e0000 */
[----:B------:R-:W-:Y:S01]  /*0f70*/  ULDC UR23, c[0x0][0x608] ;  /* 0x0001820000177ab9 */ /* 0x000fe20000000800 */
[----:B------:R-:W-:Y:S01]  /*0f80*/  ISETP.NE.AND.EX P0, PT, RZ, UR7, PT, P0 ;  /* 0x00000007ff007c0c */ /* 0x000fe2000bf05300 */
[----:B------:R-:W-:Y:S02]  /*0f90*/  USHF.R.U64 UR27, UR13, UR23, UR14 ;  /* 0x000000170d1b7299 */ /* 0x000fe4000800120e */
[----:B------:R-:W-:Y:S01]  /*0fa0*/  USHF.R.U32.HI UR14, URZ, UR23, UR14 ;  /* 0x000000173f0e7299 */ /* 0x000fe2000801160e */
[----:B------:R-:W-:Y:S01]  /*0fb0*/  UMOV UR22, 0x1 ;  /* 0x0000000100167882 */ /* 0x000fe20000000000 */
[----:B------:R-:W-:Y:S02]  /*0fc0*/  UIADD3 UR16, -UR16, URZ, URZ ;  /* 0x0000003f10107290 */ /* 0x000fe4000fffe13f */
[----:B------:R-:W-:-:S02]  /*0fd0*/  USHF.R.U64 UR28, UR27, UR25, UR14 ;  /* 0x000000191b1c7299 */ /* 0x000fc4000800120e */
[----:B------:R-:W-:Y:S01]  /*0fe0*/  USHF.L.U32 UR19, UR22, UR25, URZ ;  /* 0x0000001916137299 */ /* 0x000fe2000800063f */
[----:B------:R-:W-:Y:S01]  /*0ff0*/  ULDC UR17, c[0x0][0x144] ;  /* 0x0000510000117ab9 */ /* 0x000fe20000000800 */
[----:B------:R-:W-:Y:S01]  /*1000*/  ULDC UR11, c[0x0][0x600] ;  /* 0x00018000000b7ab9 */ /* 0x000fe20000000800 */
[----:B------:R-:W-:Y:S02]  /*1010*/  ULOP3.LUT UR22, URZ, UR15, URZ, 0x33, !UPT ;  /* 0x0000000f3f167292 */ /* 0x000fe4000f8e333f */
[----:B------:R-:W-:Y:S02]  /*1020*/  USHF.R.U32.HI UR15, URZ, UR25, UR14 ;  /* 0x000000193f0f7299 */ /* 0x000fe4000801160e */
[----:B------:R-:W-:Y:S02]  /*1030*/  UIADD3 UR12, UR11, -0x1, URZ ;  /* 0xffffffff0b0c7890 */ /* 0x000fe4000fffe03f */
[----:B------:R-:W-:Y:S02]  /*1040*/  UIADD3 UR24, -UR20, URZ, URZ ;  /* 0x0000003f14187290 */ /* 0x000fe4000fffe13f */
[----:B------:R-:W-:Y:S01]  /*1050*/  UIMAD UR4, UR17, UR16, UR4 ;  /* 0x00000010110472a4 */ /* 0x000fe2000f8e0204 */
[----:B------:R-:W-:Y:S01]  /*1060*/  ULDC UR29, c[0x0][0x148] ;  /* 0x00005200001d7ab9 */ /* 0x000fe20000000800 */
[----:B------:R-:W-:Y:S01]  /*1070*/  ULDC UR25, c[0x0][0x648] ;  /* 0x0001920000197ab9 */ /* 0x000fe20000000800 */
[----:B------:R-:W-:Y:S01]  /*1080*/  ULDC UR26, c[0x0][0x638] ;  /* 0x00018e00001a7ab9 */ /* 0x000fe20000000800 */
[----:B------:R-:W-:Y:S01]  /*1090*/  UMOV UR14, UR28 ;  /* 0x0000001c000e7c82 */ /* 0x000fe20008000000 */
[----:B------:R-:W-:Y:S07]  /*10a0*/  @!P0 BRA `(.L_x_12) ;  /* 0x0000000000308947 */ /* 0x000fee0003800000 */
[----:B------:R-:W-:Y:S02]  /*10b0*/  ULDC UR20, c[0x0][0x64c] ;  /* 0x0001930000147ab9 */ /* 0x000fe40000000800 */
        /* <DEDUP_REMOVED lines=8> */
[----:B------:R-:W-:-:S07]  /*1140*/  UIMAD.WIDE.U32.X UR6, UR23, UR7, UR20, UP1 ;  /* 0x00000007170672a5 */ /* 0x000fce00088e0414 */
[----:B------:R-:W-:Y:S01]  /*1150*/  UMOV UR14, UR6 ;  /* 0x00000006000e7c82 */ /* 0x000fe20008000000 */
[----:B------:R-:W-:-:S05]  /*1160*/  UMOV UR15, UR7 ;  /* 0x00000007000f7c82 */ /* 0x000fca0008000000 */
.L_x_12:
[----:B------:R-:W-:Y:S01]  /*1170*/  UISETP.NE.AND UP1, UPT, UR38, URZ, UPT ;  /* 0x0000003f2600728c */ /* 0x000fe2000bf25270 */
[----:B------:R-:W-:Y:S01]  /*1180*/  MOV R0, 0x1 ;  /* 0x0000000100007802 */ /* 0x000fe20000000f00 */
[----:B------:R-:W-:Y:S01]  /*1190*/  USHF.R.U64 UR6, UR14, UR25, UR15 ;  /* 0x000000190e067299 */ /* 0x000fe2000800120f */
[----:B------:R-:W-:Y:S01]  /*11a0*/  IMAD.U32 R19, RZ, RZ, UR5 ;  /* 0x00000005ff137e24 */ /* 0x000fe2000f8e00ff */
[----:B------:R-:W-:Y:S02]  /*11b0*/  ULOP3.LUT UR22, UR27, UR22, URZ, 0xc0, !UPT ;  /* 0x000000161b167292 */ /* 0x000fe4000f8ec03f */
[----:B------:R-:W-:Y:S02]  /*11c0*/  UIADD3 UR7, -UR6, URZ, URZ ;  /* 0x0000003f06077290 */ /* 0x000fe4000fffe13f */
[----:B------:R-:W-:Y:S02]  /*11d0*/  UIMAD UR19, UR19, UR6, UR22 ;  /* 0x00000006131372a4 */ /* 0x000fe4000f8e0216 */
[----:B------:R-:W-:-:S02]  /*11e0*/  ULOP3.LUT UR12, UR13, UR12, URZ, 0xc0, !UPT ;  /* 0x0000000c0d0c7292 */ /* 0x000fc4000f8ec03f */
[----:B------:R-:W-:Y:S02]  /*11f0*/  @UP1 UIMAD UR4, UR29, UR24, UR10 ;  /* 0x000000181d0412a4 */ /* 0x000fe4000f8e020a */
[----:B------:R-:W-:-:S03]  /*1200*/  UIMAD UR6, UR7, UR26, UR28 ;  /* 0x0000001a070672a4 */ /* 0x000fc6000f8e021c */
[----:B------:R-:W-:Y:S01]  /*1210*/  ULDC UR7, c[0x0][0x610] ;  /* 0x0001840000077ab9 */ /* 0x000fe20000000800 */
[----:B------:R-:W-:Y:S02]  /*1220*/  UIMAD UR6, UR6, UR11, UR12 ;  /* 0x0000000b060672a4 */ /* 0x000fe4000f8e020c */
[----:B------:R-:W-:-:S04]  /*1230*/  UIMAD UR4, UR19, UR7, UR4 ;  /* 0x00000007130472a4 */ /* 0x000fc8000f8e0204 */
[----:B------:R-:W-:Y:S02]  /*1240*/  USEL UR7, UR6, UR4, !UP1 ;  /* 0x0000000406077287 */ /* 0x000fe4000c800000 */
[----:B------:R-:W-:-:S04]  /*1250*/  USEL UR4, UR4, UR6, !UP1 ;  /* 0x0000000604047287 */ /* 0x000fc8000c800000 */
[----:B------:R-:W-:Y:S02]  /*1260*/  IMAD.U32 R2, RZ, RZ, UR7 ;  /* 0x00000007ff027e24 */ /* 0x000fe4000f8e00ff */
[----:B------:R-:W-:-:S07]  /*1270*/  IMAD.U32 R18, RZ, RZ, UR4 ;  /* 0x00000004ff127e24 */ /* 0x000fce000f8e00ff */
.L_x_10:
[----:B------:R-:W-:Y:S02]  /*1280*/  ULDC UR4, c[0x0][0x28c] ;  /* 0x0000a30000047ab9 */ /* 0x000fe40000000800 */
[----:B------:R-:W-:-:S04]  /*1290*/  UIADD3 UR4, UR4, 0x1f, URZ ;  /* 0x0000001f04047890 */ /* 0x000fc8000fffe03f */
[----:B------:R-:W-:-:S04]  /*12a0*/  USHF.R.S32.HI UR5, URZ, 0x1f, UR4 ;  /* 0x0000001f3f057899 */ /* 0x000fc80008011404 */
[----:B------:R-:W-:-:S04]  /*12b0*/  ULEA.HI UR5, UR5, UR4, URZ, 0x5 ;  /* 0x0000000405057291 */ /* 0x000fc8000f8f283f */
[----:B------:R-:W-:Y:S01]  /*12c0*/  USHF.R.S32.HI UR39, URZ, 0x5, UR5 ;  /* 0x000000053f277899 */ /* 0x000fe20008011405 */
[----:B------:R-:W-:Y:S11]  /*12d0*/  @!P1 BRA `(.L_x_13) ;  /* 0x0000010000ac9947 */ /* 0x000ff60003800000 */
[----:B------:R-:W-:-:S06]  /*12e0*/  UISETP.GT.U32.AND UP1, UPT, UR18, 0x1, UPT ;  /* 0x000000011200788c */ /* 0x000fcc000bf24070 */
[----:B------:R-:W-:-:S13]  /*12f0*/  PLOP3.LUT P0, PT, PT, PT, UP1, 0x80, 0x0 ;  /* 0x000000000000781c */ /* 0x000fda0003f0f018 */
[----:B------:R-:W-:Y:S05]  /*1300*/  @P0 EXIT ;  /* 0x000000000000094d */ /* 0x000fea0003800000 */
.L_x_14:
[----:B------:R-:W-:-:S08]  /*1310*/  NOP ;  /* 0x0000000000007918 */ /* 0x000fd00000000000 */
[----:B------:R-:W0:Y:S02]  /*1320*/  USETMAXREG.TRY_ALLOC.CTAPOOL UP1, 0xe8 ;  /* 0x000000e8000079c8 */ /* 0x000e240008020600 */
[----:B0-----:R-:W-:-:S13]  /*1330*/  PLOP3.LUT P0, PT, PT, PT, UP1, 0x80, 0x0 ;  /* 0x000000000000781c */ /* 0x001fda0003f0f018 */
[----:B------:R-:W-:Y:S05]  /*1340*/  @!P0 BRA `(.L_x_14) ;  /* 0xfffffffc00f08947 */ /* 0x000fea000383ffff */
[----:B------:R-:W-:-:S13]  /*1350*/  LOP3.LUT P0, RZ, R0, 0xff, RZ, 0xc0, !PT ;  /* 0x000000ff00ff7812 */ /* 0x000fda000780c0ff */
[----:B------:R-:W-:Y:S05]  /*1360*/  @!P0 EXIT ;  /* 0x000000000000894d */ /* 0x000fea0003800000 */
[----:B------:R-:W-:Y:S01]  /*1370*/  SHF.R.S32.HI R0, RZ, 0x1f, R3 ;  /* 0x0000001fff007819 */ /* 0x000fe20000011403 */
[----:B------:R-:W0:Y:S01]  /*1380*/  S2UR UR5, SR_CgaCtaId ;  /* 0x00000000000579c3 */ /* 0x000e220000008800 */
[----:B------:R-:W-:Y:S02]  /*1390*/  USHF.R.U32.HI UR4, URZ, 0x3, UR39 ;  /* 0x000000033f047899 */ /* 0x000fe40008011627 */
[CC--:B------:R-:W-:Y:S01]  /*13a0*/  LEA.HI R4, R0.reuse, R3.reuse, RZ, 0x2 ;  /* 0x0000000300047211 */ /* 0x0c0fe200078f10ff */
[----:B------:R-:W-:Y:S01]  /*13b0*/  UIADD3 UR9, UR9, -0x1, URZ ;  /* 0xffffffff09097890 */ /* 0x000fe2000fffe03f */
[----:B------:R-:W-:Y:S01]  /*13c0*/  LEA.HI R0, R0, R3, RZ, 0x5 ;  /* 0x0000000300007211 */ /* 0x000fe200078f28ff */
[----:B------:R-:W-:Y:S01]  /*13d0*/  ULOP3.LUT UR4, UR4, 0x1, URZ, 0xc0, !UPT ;  /* 0x0000000104047892 */ /* 0x000fe2000f8ec03f */
[--C-:B------:R-:W-:Y:S01]  /*13e0*/  SHF.R.S32.HI R216, RZ, 0x2, R4.reuse ;  /* 0x00000002ffd87819 */ /* 0x100fe20000011404 */
[----:B------:R-:W-:Y:S01]  /*13f0*/  ULOP3.LUT UR42, UR39, 0x7, URZ, 0xc0, !UPT ;  /* 0x00000007272a7892 */ /* 0x000fe2000f8ec03f */
[----:B------:R-:W-:Y:S01]  /*1400*/  SHF.R.S32.HI R5, RZ, 0x1f, R4 ;  /* 0x0000001fff057819 */ /* 0x000fe20000011404 */
[----:B------:R-:W-:Y:S01]  /*1410*/  UMOV UR41, 0x400 ;  /* 0x0000040000297882 */ /* 0x000fe20000000000 */
[----:B------:R-:W-:Y:S01]  /*1420*/  UISETP.LT.AND UP1, UPT, UR39, 0x1, UPT ;  /* 0x000000012700788c */ /* 0x000fe2000bf21270 */
[----:B------:R-:W-:Y:S01]  /*1430*/  LOP3.LUT R4, R4, 0xfffffffc, RZ, 0xc0, !PT ;  /* 0xfffffffc04047812 */ /* 0x000fe200078ec0ff */
[----:B------:R-:W-:Y:S01]  /*1440*/  USHF.L.U32 UR50, UR9, 0x3, URZ ;  /* 0x0000000309327899 */ /* 0x000fe2000800063f */
[----:B------:R-:W-:Y:S01]  /*1450*/  LEA.HI R5, R5, R216, RZ, 0x3 ;  /* 0x000000d805057211 */ /* 0x000fe200078f18ff */
[----:B------:R-:W-:Y:S01]  /*1460*/  USEL UR42, UR42, URZ, !UP0 ;  /* 0x0000003f2a2a7287 */ /* 0x000fe2000c000000 */
[----:B------:R-:W-:Y:S01]  /*1470*/  IADD3 R219, R3, -R4, RZ ;  /* 0x8000000403db7210 */ /* 0x000fe20007ffe0ff */
[----:B------:R-:W-:Y:S01]  /*1480*/  UISETP.EQ.U32.AND UP0, UPT, UR4, 0x1, !UP0 ;  /* 0x000000010400788c */ /* 0x000fe2000c702070 */
[----:B------:R-:W-:Y:S01]  /*1490*/  LOP3.LUT R5, R5, 0xfffffff8, RZ, 0xc0, !PT ;  /* 0xfffffff805057812 */ /* 0x000fe200078ec0ff */
[----:B------:R-:W-:Y:S01]  /*14a0*/  USEL UR43, UR39, 0x1, UP1 ;  /* 0x00000001272b7887 */ /* 0x000fe20008800000 */
[----:B------:R-:W-:Y:S01]  /*14b0*/  ULDC UR4, c[0x0][0x284] ;  /* 0x0000a10000047ab9 */ /* 0x000fe20000000800 */
[----:B------:R-:W-:-:S02]  /*14c0*/  UISETP.NE.AND UP1, UPT, UR9, URZ, UPT ;  /* 0x0000003f0900728c */ /* 0x000fc4000bf25270 */
[----:B------:R-:W-:Y:S01]  /*14d0*/  IMAD.IADD R216, R216, 0x1, -R5 ;  /* 0x00000001d8d87824 */ /* 0x000fe200078e0a05 */
[----:B------:R-:W-:Y:S01]  /*14e0*/  SHF.R.S32.HI R5, RZ, 0x5, R0 ;  /* 0x00000005ff057819 */ /* 0x000fe20000011400 */
[----:B0-----:R-:W-:Y:S02]  /*14f0*/  ULEA UR41, UR5, UR41, 0x18 ;  /* 0x0000002905297291 */ /* 0x001fe4000f8ec03f */
[----:B------:R-:W-:Y:S01]  /*1500*/  ULOP3.LUT UR47, UR50, 0x8, URZ, 0xc0, !UPT ;  /* 0x00000008322f7892 */ /* 0x000fe2000f8ec03f */
[--C-:B------:R-:W-:Y:S01]  /*1510*/  SHF.R.S32.HI R217, RZ, 0x1f, R216.reuse ;  /* 0x0000001fffd97819 */ /* 0x100fe200000114d8 */
[C-C-:B------:R-:W-:Y:S01]  /*1520*/  IMAD R218, R5.reuse, -0x10, -R216.reuse ;  /* 0xfffffff005da7824 */ /* 0x140fe200078e0ad8 */
[----:B------:R-:W-:Y:S02]  /*1530*/  UIADD3 UR49, UR41, 0x90, URZ ;  /* 0x0000009029317890 */ /* 0x000fe4000fffe03f */
[----:B------:R-:W-:Y:S01]  /*1540*/  USHF.L.U32 UR40, UR39, 0x1, URZ ;  /* 0x0000000127287899 */ /* 0x000fe2000800063f */
[----:B------:R-:W-:Y:S01]  /*1550*/  IMAD.WIDE R216, R5, 0x10, R216 ;  /* 0x0000001005d87825 */ /* 0x000fe200078e02d8 */
[----:B------:R-:W-:-:S02]  /*1560*/  UIADD3 UR43, -UR43, UR39, URZ ;  /* 0x000000272b2b7290 */ /* 0x000fc4000fffe13f */
[----:B------:R-:W-:Y:S01]  /*1570*/  ULOP3.LUT UR44, UR50, 0x8, URZ, 0xc, !UPT ;  /* 0x00000008322c7892 */ /* 0x000fe2000f8e0c3f */
[----:B------:R-:W-:Y:S01]  /*1580*/  VIADD R218, R218, UR4 ;  /* 0x00000004dada7c36 */ /* 0x000fe20008000000 */
[----:B------:R-:W-:Y:S02]  /*1590*/  USEL UR45, URZ, 0x1, UP1 ;  /* 0x000000013f2d7887 */ /* 0x000fe40008800000 */
[----:B------:R-:W-:Y:S02]  /*15a0*/  UIADD3 UR46, UR50, UR49, URZ ;  /* 0x00000031322e7290 */ /* 0x000fe4000fffe03f */
[----:B------:R-:W-:Y:S02]  /*15b0*/  ULOP3.LUT UR47, UR47, 0x18, URZ, 0x3c, !UPT ;  /* 0x000000182f2f7892 */ /* 0x000fe4000f8e3c3f */
[----:B------:R-:W-:-:S12]  /*15c0*/  USEL UR48, URZ, 0x1, !UP0 ;  /* 0x000000013f307887 */ /* 0x000fd8000c000000 */
.L_x_418:
[----:B------:R-:W-:Y:S01]  /*15d0*/  IMAD.U32 R3, RZ, RZ, UR45 ;  /* 0x0000002dff037e24 */ /* 0x000fe2000f8e00ff */
[----:B------:R-:W-:Y:S01]  /*15e0*/  ULDC UR4, c[0x0][0x28c] ;  /* 0x0000a30000047ab9 */ /* 0x000fe20000000800 */
[----:B0-2---:R-:W-:Y:S01]  /*15f0*/  IMAD.U32 R220, RZ, RZ, UR49 ;  /* 0x00000031ffdc7e24 */ /* 0x005fe2000f8e00ff */
[----:B------:R-:W-:Y:S02]  /*1600*/  ISETP.LT.AND P1, PT, RZ, UR4, PT ;  /* 0x00000004ff007c0c */ /* 0x000fe4000bf21270 */
[----:B------:R-:W-:-:S04]  /*1610*/  SHF.L.U32 R3, R3, 0x1f, RZ ;  /* 0x0000001f03037819 */ /* 0x000fc800000006ff */
[----:B------:R-:W0:Y:S02]  /*1620*/  SYNCS.PHASECHK.TRANS64.TRYWAIT P0, [R220+UR50], R3 ;  /* 0x00000003dc0075a7 */ /* 0x000e240008000172 */
[----:B0--34-:R-:W-:Y:S05]  /*1630*/  @!P0 BRA `(.L_x_15) ;  /* 0x0000011000588947 */ /* 0x019fea0003800000 */
.L_x_444:
[----:B------:R-:W-:Y:S05]  /*1640*/  @P1 BRA `(.L_x_16) ;  /* 0x0000000000401947 */ /* 0x000fea0003800000 */
[----:B0-----:R-:W-:Y:S01]  /*1650*/  MOV R0, 0x0 ;  /* 0x0000000000007802 */ /* 0x001fe20000000f00 */
[----:B------:R-:W-:Y:S01]  /*1660*/  ULDC.64 UR4, c[0x4][0x68] ;  /* 0x01001a0000047ab9 */ /* 0x000fe20000000a00 */
[----:B------:R-:W-:Y:S01]  /*1670*/  ULDC.64 UR6, c[0x4][0x8] ;  /* 0x0100020000067ab9 */ /* 0x000fe20000000a00 */
[----:B------:R-:W-:Y:S01]  /*1680*/  IMAD.U32 R4, RZ, RZ, UR4 ;  /* 0x00000004ff047e24 */ /* 0x000fe2000f8e00ff */
[----:B------:R0:W1:Y:S01]  /*1690*/  LDC.64 R14, c[0x4][R0] ;  /* 0x01000000000e7b82 */ /* 0x0000620000000a00 */
[----:B------:R-:W-:Y:S01]  /*16a0*/  MOV R5, UR5 ;  /* 0x0000000500057c02 */ /* 0x000fe20008000f00 */
[----:B------:R-:W-:Y:S01]  /*16b0*/  ULDC.64 UR4, c[0x4][0x70] ;  /* 0x01001c0000047ab9 */ /* 0x000fe20000000a00 */
[----:B------:R-:W-:Y:S01]  /*16c0*/  IMAD.U32 R10, RZ, RZ, UR6 ;  /* 0x00000006ff0a7e24 */ /* 0x000fe2000f8e00ff */
[----:B------:R-:W-:Y:S01]  /*16d0*/  MOV R8, 0x1e1 ;  /* 0x000001e100087802 */ /* 0x000fe20000000f00 */
[----:B------:R-:W-:Y:S02]  /*16e0*/  IMAD.U32 R6, RZ, RZ, UR4 ;  /* 0x00000004ff067e24 */ /* 0x000fe4000f8e00ff */
[----:B------:R-:W-:-:S02]  /*16f0*/  IMAD.U32 R7, RZ, RZ, UR5 ;  /* 0x00000005ff077e24 */ /* 0x000fc4000f8e00ff */
[----:B------:R-:W-:Y:S02]  /*1700*/  IMAD.U32 R11, RZ, RZ, UR7 ;  /* 0x00000007ff0b7e24 */ /* 0x000fe4000f8e00ff */
[----:B------:R-:W-:Y:S02]  /*1710*/  IMAD.MOV.U32 R12, RZ, RZ, 0x1 ;  /* 0x00000001ff0c7424 */ /* 0x000fe400078e00ff */
[----:B0-----:R-:W-:-:S07]  /*1720*/  IMAD.MOV.U32 R13, RZ, RZ, RZ ;  /* 0x000000ffff0d7224 */ /* 0x001fce00078e00ff */
[----:B------:R-:W-:-:S07]  /*1730*/  LEPC R20, `(.L_x_16) ;  /* 0x000000001014794e */ /* 0x000fce0000000000 */
[----:B-1---5:R-:W-:Y:S05]  /*1740*/  CALL.ABS.NOINC R14 ;  /* 0x000000000e007343 */ /* 0x022fea0003c00000 */
.L_x_16:
[----:B------:R-:W-:-:S06]  /*1750*/  ULOP3.LUT UR4, UR36, 0x1, URZ, 0xfc, !UPT ;  /* 0x0000000124047892 */ /* 0x000fcc000f8efc3f */
[----:B0-----:R-:W-:-:S05]  /*1760*/  IMAD.U32 R0, RZ, RZ, UR4 ;  /* 0x00000004ff007e24 */ /* 0x001fca000f8e00ff */
[----:B------:R-:W-:-:S13]  /*1770*/  ISETP.NE.AND P0, PT, R0, 0x3, PT ;  /* 0x000000030000780c */ /* 0x000fda0003f05270 */
[----:B------:R-:W-:Y:S05]  /*1780*/  @!P0 BRA `(.L_x_17) ;  /* 0x0000000000048947 */ /* 0x000fea0003800000 */
[----:B------:R-:W-:Y:S01]  /*1790*/  BPT.TRAP 0x1 ;  /* 0x000000040000795c */ /* 0x000fe20000300000 */
.L_x_17:
[----:B------:R-:W-:Y:S01]  /*17a0*/  IMAD.U32 R3, RZ, RZ, UR42 ;  /* 0x0000002aff037e24 */ /* 0x000fe2000f8e00ff */
[----:B------:R-:W-:-:S04]  /*17b0*/  MOV R0, UR48 ;  /* 0x0000003000007c02 */ /* 0x000fc80008000f00 */
[----:B------:R-:W-:Y:S02]  /*17c0*/  LEA R3, R3, UR41, 0x3 ;  /* 0x0000002903037c11 */ /* 0x000fe4000f8e18ff */
[----:B------:R-:W-:-:S04]  /*17d0*/  SHF.L.U32 R0, R0, 0x1f, RZ ;  /* 0x0000001f00007819 */ /* 0x000fc800000006ff */
[----:B------:R0:W1:Y:S01]  /*17e0*/  SYNCS.PHASECHK.TRANS64.TRYWAIT P1, [R3+URZ], R0 ;  /* 0x00000000030075a7 */ /* 0x000062000802017f */
[----:B------:R-:W-:Y:S05]  /*17f0*/  @!P0 BRA `(.L_x_18) ;  /* 0x0000000000048947 */ /* 0x000fea0003800000 */
[----:B------:R-:W-:Y:S01]  /*1800*/  BPT.TRAP 0x1 ;  /* 0x000000040000795c */ /* 0x000fe20000300000 */
.L_x_18:
[----:B------:R-:W-:-:S05]  /*1810*/  IMAD.U32 R4, RZ, RZ, UR43 ;  /* 0x0000002bff047e24 */ /* 0x000fca000f8e00ff */
[----:B------:R-:W-:Y:S01]  /*1820*/  ISETP.GE.AND P2, PT, R4, 0x1, PT ;  /* 0x000000010400780c */ /* 0x000fe20003f46270 */
[----:B-1----:R-:W-:-:S12]  /*1830*/  @P1 BRA `(.L_x_19) ;  /* 0x0000000000081947 */ /* 0x002fd80003800000 */
[----:B------:R-:W1:Y:S02]  /*1840*/  SYNCS.PHASECHK.TRANS64.TRYWAIT P1, [R3+URZ], R0 ;  /* 0x00000000030075a7 */ /* 0x000e64000802017f */
[----:B-1----:R-:W-:Y:S05]  /*1850*/  @!P1 BRA `(.L_x_20) ;  /* 0x0000010c00e89947 */ /* 0x002fea0003800000 */
.L_x_19:
[----:B------:R-:W-:Y:S05]  /*1860*/  WARPSYNC.ALL ;  /* 0x0000000000007948 */ /* 0x000fea0003800000 */
[----:B------:R-:W-:Y:S01]  /*1870*/  UIADD3 UR5, UR41, 0x180, URZ ;  /* 0x0000018029057890 */ /* 0x000fe2000fffe03f */
[----:B------:R-:W-:Y:S01]  /*1880*/  WARPGROUP.ARRIVE ;  /* 0x00000000000079c5 */ /* 0x000fe20000000000 */
[----:B------:R-:W-:Y:S02]  /*1890*/  UIADD3 UR4, UR41, 0x8180, URZ ;  /* 0x0000818029047890 */ /* 0x000fe4000fffe03f */
[----:B------:R-:W-:Y:S02]  /*18a0*/  USHF.R.U32.HI UR5, URZ, 0x4, UR5 ;  /* 0x000000043f057899 */ /* 0x000fe40008011605 */
[----:B------:R-:W-:-:S02]  /*18b0*/  USHF.R.U32.HI UR4, URZ, 0x4, UR4 ;  /* 0x000000043f047899 */ /* 0x000fc40008011604 */
[----:B------:R-:W-:Y:S02]  /*18c0*/  ULOP3.LUT UR5, UR5, 0x3fff, URZ, 0xc0, !UPT ;  /* 0x00003fff05057892 */ /* 0x000fe4000f8ec03f */
[----:B------:R-:W-:Y:S02]  /*18d0*/  ULOP3.LUT UR4, UR4, 0x3fff, URZ, 0xc0, !UPT ;  /* 0x00003fff04047892 */ /* 0x000fe4000f8ec03f */
[----:B------:R-:W-:Y:S02]  /*18e0*/  ULOP3.LUT UR8, UR5, 0x10000, URZ, 0xfc, !UPT ;  /* 0x0001000005087892 */ /* 0x000fe4000f8efc3f */
[----:B------:R-:W-:Y:S02]  /*18f0*/  ULOP3.LUT UR9, UR4, 0x10000, URZ, 0xfc, !UPT ;  /* 0x0001000004097892 */ /* 0x000fe4000f8efc3f */
[----:B------:R-:W-:Y:S02]  /*1900*/  ULEA UR10, UR42, UR8, 0x8 ;  /* 0x000000082a0a7291 */ /* 0x000fe4000f8e403f */
[----:B------:R-:W-:Y:S01]  /*1910*/  UIMAD UR11, UR42, 0x600, UR9 ;  /* 0x000006002a0b78a4 */ /* 0x000fe2000f8e0209 */
[----:B------:R-:W-:Y:S01]  /*1920*/  UMOV UR5, 0x80000020 ;  /* 0x8000002000057882 */ /* 0x000fe20000000000 */
[----:B------:R-:W-:-:S03]  /*1930*/  UMOV UR7, 0x80000020 ;  /* 0x8000002000077882 */ /* 0x000fc60000000000 */
[----:B------:R-:W-:Y:S02]  /*1940*/  UMOV UR4, UR10 ;  /* 0x0000000a00047c82 */ /* 0x000fe40008000000 */
[----:B------:R-:W-:Y:S02]  /*1950*/  UMOV UR6, UR11 ;  /* 0x0000000b00067c82 */ /* 0x000fe40008000000 */
[----:B------:R-:W-:Y:S01]  /*1960*/  HGMMA.64x192x16.F32 R120, gdesc[UR4], RZ, !UPT, gsb0 ;  /* 0x02e00000047879f0 */ /* 0x000fe2000c0008ff */
[----:B------:R-:W-:Y:S01]  /*1970*/  UIADD3 UR6, UR11, 0x300, URZ ;  /* 0x000003000b067890 */ /* 0x000fe2000fffe03f */
[----:B------:R-:W-:Y:S01]  /*1980*/  UMOV UR7, 0x80000020 ;  /* 0x8000002000077882 */ /* 0x000fe20000000000 */
[----:B------:R-:W-:Y:S02]  /*1990*/  WARPGROUP.DEPBAR.LE gsb0, 0x0 ;  /* 0x00008000000079c5 */ /* 0x000fe40000010000 */
[----:B------:R-:W-:-:S15]  /*19a0*/  WARPGROUP.ARRIVE ;  /* 0x00000000000079c5 */ /* 0x000fde0000000000 */
[----:B------:R-:W-:Y:S01]  /*19b0*/  HGMMA.64x192x16.F32 R24, gdesc[UR4], RZ, !UPT, gsb0 ;  /* 0x02e00000041879f0 */ /* 0x000fe2000c0008ff */
[----:B------:R-:W-:Y:S02]  /*19c0*/  UIADD3 UR4, UR10, 0x2, URZ ;  /* 0x000000020a047890 */ /* 0x000fe4000fffe03f */
[----:B------:R-:W-:Y:S01]  /*19d0*/  UIADD3 UR6, UR11, 0x2, URZ ;  /* 0x000000020b067890 */ /* 0x000fe2000fffe03f */
[----:B------:R-:W-:Y:S01]  /*19e0*/  UMOV UR5, 0x80000020 ;  /* 0x8000002000057882 */ /* 0x000fe20000000000 */
[----:B------:R-:W-:Y:S01]  /*19f0*/  UMOV UR7, 0x80000020 ;  /* 0x8000002000077882 */ /* 0x000fe20000000000 */
[----:B------:R-:W-:Y:S02]  /*1a00*/  WARPGROUP.DEPBAR.LE gsb0, 0x0 ;  /* 0x00008000000079c5 */ /* 0x000fe40000010000 */
[----:B------:R-:W-:-:S12]  /*1a10*/  WARPGROUP.ARRIVE ;  /* 0x00000000000079c5 */ /* 0x000fd80000000000 */
[----:B------:R-:W-:Y:S01]  /*1a20*/  HGMMA.64x192x16.F32 R120, gdesc[UR4], R120, gsb0 ;  /* 0x02e00000047879f0 */ /* 0x000fe20008000878 */
[----:B------:R-:W-:Y:S01]  /*1a30*/  UIADD3 UR6, UR11, 0x302, URZ ;  /* 0x000003020b067890 */ /* 0x000fe2000fffe03f */
[----:B------:R-:W-:Y:S01]  /*1a40*/  UMOV UR7, 0x80000020 ;  /* 0x8000002000077882 */ /* 0x000fe20000000000 */
[----:B------:R-:W-:Y:S02]  /*1a50*/  WARPGROUP.DEPBAR.LE gsb0, 0x0 ;  /* 0x00008000000079c5 */ /* 0x000fe40000010000 */
[----:B------:R-:W-:-:S15]  /*1a60*/  WARPGROUP.ARRIVE ;  /* 0x00000000000079c5 */ /* 0x000fde0000000000 */
[----:B------:R-:W-:Y:S03]  /*1a70*/  HGMMA.64x192x16.F32 R24, gdesc[UR4], R24, gsb0 ;  /* 0x02e00000041879f0 */ /* 0x000fe60008000818 */
[----:B------:R-:W-:Y:S02]  /*1a80*/  WARPGROUP.DEPBAR.LE gsb0, 0x0 ;  /* 0x00008000000079c5 */ /* 0x000fe40000010000 */
[----:B------:R-:W-:Y:S05]  /*1a90*/  @!P2 BRA `(.L_x_21) ;  /* 0x000000040004a947 */ /* 0x000fea0003800000 */
[----:B------:R-:W-:Y:S01]  /*1aa0*/  UIADD3 UR4, UR42, 0x1, URZ ;  /* 0x000000012a047890 */ /* 0x000fe2000fffe03f */
[----:B01----:R-:W-:Y:S01]  /*1ab0*/  IMAD.U32 R0, RZ, RZ, UR43 ;  /* 0x0000002bff007e24 */ /* 0x003fe2000f8e00ff */
[----:B------:R-:W-:Y:S02]  /*1ac0*/  UMOV UR11, UR42 ;  /* 0x0000002a000b7c82 */ /* 0x000fe40008000000 */
[----:B------:R-:W-:-:S04]  /*1ad0*/  UISETP.NE.AND UP0, UPT, UR4, 0x8, UPT ;  /* 0x000000080400788c */ /* 0x000fc8000bf05270 */
[----:B------:R-:W-:Y:S02]  /*1ae0*/  USEL UR5, URZ, 0x1, UP0 ;  /* 0x000000013f057887 */ /* 0x000fe40008000000 */
[----:B------:R-:W-:Y:S02]  /*1af0*/  USEL UR10, UR4, URZ, UP0 ;  /* 0x0000003f040a7287 */ /* 0x000fe40008000000 */
[----:B------:R-:W-:-:S06]  /*1b00*/  ULOP3.LUT UR5, UR48, UR5, URZ, 0x3c, !UPT ;  /* 0x0000000530057292 */ /* 0x000fcc000f8e3c3f */
[----:B------:R-:W-:-:S07]  /*1b10*/  IMAD.U32 R5, RZ, RZ, UR5 ;  /* 0x00000005ff057e24 */ /* 0x000fce000f8e00ff */
.L_x_28:
[----:B01----:R-:W-:Y:S05]  /*1b20*/  @!P0 BRA `(.L_x_22) ;  /* 0x0000000000048947 */ /* 0x003fea0003800000 */
[----:B------:R-:W-:Y:S01]  /*1b30*/  BPT.TRAP 0x1 ;  /* 0x000000040000795c */ /* 0x000fe20000300000 */
.L_x_22:
[----:B------:R-:W-:Y:S01]  /*1b40*/  ULEA UR4, UR10, UR41, 0x3 ;  /* 0x000000290a047291 */ /* 0x000fe2000f8e183f */
[----:B------:R-:W-:-:S08]  /*1b50*/  SHF.L.U32 R3, R5, 0x1f, RZ ;  /* 0x0000001f05037819 */ /* 0x000fd000000006ff */
[----:B------:R0:W1:Y:S01]  /*1b60*/  SYNCS.PHASECHK.TRANS64.TRYWAIT P1, [UR4], R3 ;  /* 0x00000003ff0075a7 */ /* 0x0000620008020144 */
[----:B------:R-:W-:Y:S05]  /*1b70*/  @!P0 BRA `(.L_x_23) ;  /* 0x0000000000048947 */ /* 0x000fea0003800000 */
[----:B------:R-:W-:Y:S01]  /*1b80*/  BPT.TRAP 0x1 ;  /* 0x000000040000795c */ /* 0x000fe20000300000 */
.L_x_23:
[----:B-1----:R-:W-:Y:S05]  /*1b90*/  @P1 BRA `(.L_x_24) ;  /* 0x0000000000081947 */ /* 0x002fea0003800000 */
[----:B------:R-:W1:Y:S02]  /*1ba0*/  SYNCS.PHASECHK.TRANS64.TRYWAIT P1, [UR4], R3 ;  /* 0x00000003ff0075a7 */ /* 0x000e640008020144 */
[----:B-1----:R-:W-:Y:S05]  /*1bb0*/  @!P1 BRA `(.L_x_25) ;  /* 0x0000010c00249947 */ /* 0x002fea0003800000 */
.L_x_24:
[----:B------:R-:W-:Y:S01]  /*1bc0*/  ULEA UR12, UR10, UR8, 0x8 ;  /* 0x000000080a0c7291 */ /* 0x000fe2000f8e403f */
[----:B------:R-:W-:Y:S01]  /*1bd0*/  WARPGROUP.ARRIVE ;  /* 0x00000000000079c5 */ /* 0x000fe20000000000 */
[----:B------:R-:W-:Y:S01]  /*1be0*/  UIMAD UR13, UR10, 0x600, UR9 ;  /* 0x000006000a0d78a4 */ /* 0x000fe2000f8e0209 */
[----:B------:R-:W-:Y:S01]  /*1bf0*/  UMOV UR5, 0x80000020 ;  /* 0x8000002000057882 */ /* 0x000fe20000000000 */
[----:B------:R-:W-:-:S03]  /*1c00*/  UMOV UR7, 0x80000020 ;  /* 0x8000002000077882 */ /* 0x000fc60000000000 */
[----:B------:R-:W-:Y:S02]  /*1c10*/  UMOV UR4, UR12 ;  /* 0x0000000c00047c82 */ /* 0x000fe40008000000 */
[----:B------:R-:W-:Y:S02]  /*1c20*/  UMOV UR6, UR13 ;  /* 0x0000000d00067c82 */ /* 0x000fe40008000000 */
[----:B------:R-:W-:Y:S01]  /*1c30*/  HGMMA.64x192x16.F32 R120, gdesc[UR4], R120, gsb0 ;  /* 0x02e00000047879f0 */ /* 0x000fe20008000878 */
[----:B------:R-:W-:Y:S01]  /*1c40*/  UIADD3 UR6, UR13, 0x300, URZ ;  /* 0x000003000d067890 */ /* 0x000fe2000fffe03f */
[----:B------:R-:W-:Y:S01]  /*1c50*/  UMOV UR7, 0x80000020 ;  /* 0x8000002000077882 */ /* 0x000fe20000000000 */
[----:B------:R-:W-:Y:S02]  /*1c60*/  WARPGROUP.DEPBAR.LE gsb0, 0x0 ;  /* 0x00008000000079c5 */ /* 0x000fe40000010000 */
[----:B------:R-:W-:-:S15]  /*1c70*/  WARPGROUP.ARRIVE ;  /* 0x00000000000079c5 */ /* 0x000fde0000000000 */
[----:B------:R-:W-:Y:S01]  /*1c80*/  HGMMA.64x192x16.F32 R24, gdesc[UR4], R24, gsb0 ;  /* 0x02e00000041879f0 */ /* 0x000fe20008000818 */
        /* <DEDUP_REMOVED lines=14> */
[----:B------:R-:W-:Y:S01]  /*1d70*/  BPT.TRAP 0x1 ;  /* 0x000000040000795c */ /* 0x000fe20000300000 */
.L_x_26:
[----:B------:R-:W-:Y:S02]  /*1d80*/  UISETP.GT.U32.AND UP0, UPT, UR36, 0x1, UPT ;  /* 0x000000012400788c */ /* 0x000fe4000bf04070 */
[----:B------:R-:W-:-:S04]  /*1d90*/  ULEA UR4, UR11, UR41, 0x3 ;  /* 0x000000290b047291 */ /* 0x000fc8000f8e183f */
[----:B------:R-:W-:Y:S01]  /*1da0*/  UIADD3 UR4, UR4, 0x40, URZ ;  /* 0x0000004004047890 */ /* 0x000fe2000fffe03f */
[----:B------:R-:W-:-:S03]  /*1db0*/  PLOP3.LUT P1, PT, PT, PT, UP0, 0x80, 0x0 ;  /* 0x000000000000781c */ /* 0x000fc60003f2f008 */
[----:B------:R-:W-:-:S09]  /*1dc0*/  UPRMT UR4, URZ, 0x654, UR4 ;  /* 0x000006543f047896 */ /* 0x000fd20008000004 */
[----:B------:R-:W-:Y:S01]  /*1dd0*/  SYNCS.ARRIVE.TRANS64.RED.A1T0 RZ, [UR4], RZ ;  /* 0x000000ffffff79a7 */ /* 0x000fe20008100404 */
[----:B------:R-:W-:Y:S05]  /*1de0*/  @P1 BRA `(.L_x_27) ;  /* 0x0000000000041947 */ /* 0x000fea0003800000 */
[----:B------:R-:W-:Y:S01]  /*1df0*/  BPT.TRAP 0x1 ;  /* 0x000000040000795c */ /* 0x000fe20000300000 */
.L_x_27:
[----:B------:R-:W-:Y:S01]  /*1e00*/  UIADD3 UR10, UR10, 0x1, URZ ;  /* 0x000000010a0a7890 */ /* 0x000fe2000fffe03f */
[C---:B------:R-:W-:Y:S01]  /*1e10*/  ISETP.GT.AND P1, PT, R0.reuse, 0x1, PT ;  /* 0x000000010000780c */ /* 0x040fe20003f24270 */
[----:B------:R-:W-:Y:S01]  /*1e20*/  UIADD3 UR11, UR11, 0x1, URZ ;  /* 0x000000010b0b7890 */ /* 0x000fe2000fffe03f */
[----:B------:R-:W-:Y:S01]  /*1e30*/  VIADD R0, R0, 0xffffffff ;  /* 0xffffffff00007836 */ /* 0x000fe20000000000 */
[----:B------:R-:W-:Y:S02]  /*1e40*/  UISETP.NE.AND UP0, UPT, UR10, 0x8, UPT ;  /* 0x000000080a00788c */ /* 0x000fe4000bf05270 */
[----:B------:R-:W-:Y:S02]  /*1e50*/  UISETP.NE.AND UP1, UPT, UR11, 0x8, UPT ;  /* 0x000000080b00788c */ /* 0x000fe4000bf25270 */
[----:B------:R-:W-:Y:S02]  /*1e60*/  USEL UR4, URZ, 0x1, UP0 ;  /* 0x000000013f047887 */ /* 0x000fe40008000000 */
[----:B------:R-:W-:-:S02]  /*1e70*/  USEL UR10, UR10, URZ, UP0 ;  /* 0x0000003f0a0a7287 */ /* 0x000fc40008000000 */
[----:B------:R-:W-:Y:S02]  /*1e80*/  USEL UR11, UR11, URZ, UP1 ;  /* 0x0000003f0b0b7287 */ /* 0x000fe40008800000 */
[----:B------:R-:W-:Y:S01]  /*1e90*/  LOP3.LUT R5, R5, UR4, RZ, 0x3c, !PT ;  /* 0x0000000405057c12 */ /* 0x000fe2000f8e3cff */
[----:B------:R-:W-:Y:S09]  /*1ea0*/  @P1 BRA `(.L_x_28) ;  /* 0xfffffffc001c1947 */ /* 0x000ff2000383ffff */
.L_x_21:
[----:B01----:R-:W0:Y:S01]  /*1eb0*/  LDC R0, c[0x0][0x28c] ;  /* 0x0000a300ff007b82 */ /* 0x003e220000000800 */
[----:B------:R-:W-:-:S04]  /*1ec0*/  MOV R3, UR44 ;  /* 0x0000002c00037c02 */ /* 0x000fc80008000f00 */
[----:B------:R1:W-:Y:S01]  /*1ed0*/  SYNCS.ARRIVE.TRANS64.A1T0 RZ, [R3+UR49], RZ ;  /* 0x000000ff03ff79a7 */ /* 0x0003e20008100031 */
[----:B0-----:R-:W-:-:S13]  /*1ee0*/  ISETP.GE.AND P1, PT, R0, 0x1, PT ;  /* 0x000000010000780c */ /* 0x001fda0003f26270 */
[----:B-1----:R-:W-:Y:S05]  /*1ef0*/  @!P1 BRA `(.L_x_29) ;  /* 0x0000000000309947 */ /* 0x002fea0003800000 */
[----:B------:R-:W-:Y:S05]  /*1f00*/  @!P0 BRA `(.L_x_30) ;  /* 0x0000000000048947 */ /* 0x000fea0003800000 */
[----:B------:R-:W-:Y:S01]  /*1f10*/  BPT.TRAP 0x1 ;  /* 0x000000040000795c */ /* 0x000fe20000300000 */
.L_x_30:
[----:B------:R-:W-:Y:S02]  /*1f20*/  UIADD3 UR4, UR43, UR42, URZ ;  /* 0x0000002a2b047290 */ /* 0x000fe4000fffe03f */
[----:B------:R-:W-:Y:S02]  /*1f30*/  UISETP.GT.U32.AND UP0, UPT, UR36, 0x1, UPT ;  /* 0x000000012400788c */ /* 0x000fe4000bf04070 */
[----:B------:R-:W-:-:S04]  /*1f40*/  USHF.L.U32 UR4, UR4, 0x3, URZ ;  /* 0x0000000304047899 */ /* 0x000fc8000800063f */
[----:B------:R-:W-:Y:S01]  /*1f50*/  ULOP3.LUT UR4, UR4, 0x38, URZ, 0xc0, !UPT ;  /* 0x0000003804047892 */ /* 0x000fe2000f8ec03f */
[----:B------:R-:W-:-:S03]  /*1f60*/  PLOP3.LUT P0, PT, PT, PT, UP0, 0x80, 0x0 ;  /* 0x000000000000781c */ /* 0x000fc60003f0f008 */
[----:B------:R-:W-:-:S04]  /*1f70*/  UIADD3 UR4, UR41, 0x40, UR4 ;  /* 0x0000004029047890 */ /* 0x000fc8000fffe004 */
[----:B------:R-:W-:-:S09]  /*1f80*/  UPRMT UR4, URZ, 0x654, UR4 ;  /* 0x000006543f047896 */ /* 0x000fd20008000004 */
[----:B------:R-:W-:Y:S01]  /*1f90*/  SYNCS.ARRIVE.TRANS64.RED.A1T0 RZ, [UR4], RZ ;  /* 0x000000ffffff79a7 */ /* 0x000fe20008100404 */
[----:B------:R-:W-:Y:S05]  /*1fa0*/  @P0 BRA `(.L_x_29) ;  /* 0x0000000000040947 */ /* 0x000fea0003800000 */
[----:B------:R-:W-:Y:S01]  /*1fb0*/  BPT.TRAP 0x1 ;  /* 0x000000040000795c */ /* 0x000fe20000300000 */
.L_x_29:
[----:B------:R-:W-:Y:S01]  /*1fc0*/  IMAD.U32 R7, RZ, RZ, UR45 ;  /* 0x0000002dff077e24 */ /* 0x000fe2000f8e00ff */
[----:B------:R-:W-:Y:S01]  /*1fd0*/  UIADD3 UR42, UR40, UR42, URZ ;  /* 0x0000002a282a7290 */ /* 0x000fe2000fffe03f */
[----:B------:R-:W0:Y:S01]  /*1fe0*/  LDC R15, c[0x0][0x288] ;  /* 0x0000a200ff0f7b82 */ /* 0x000e220000000800 */
[----:B------:R-:W-:Y:S01]  /*1ff0*/  IMAD.SHL.U32 R4, R219, 0x2, RZ ;  /* 0x00000002db047824 */ /* 0x000fe200078e00ff */
[----:B------:R-:W-:Y:S01]  /*2000*/  SHF.R.S32.HI R3, RZ, 0x1f, R19 ;  /* 0x0000001fff037819 */ /* 0x000fe20000011413 */
[----:B------:R-:W-:Y:S01]  /*2010*/  USHF.R.U32.HI UR4, URZ, 0x3, UR42 ;  /* 0x000000033f047899 */ /* 0x000fe2000801162a */
[----:B------:R-:W-:Y:S01]  /*2020*/  SHF.L.U32 R7, R7, 0x1f, RZ ;  /* 0x0000001f07077819 */ /* 0x000fe200000006ff */
[----:B------:R-:W-:Y:S01]  /*2030*/  UISETP.GT.U32.AND UP0, UPT, UR42, 0x7, UPT ;  /* 0x000000072a00788c */ /* 0x000fe2000bf04070 */
[----:B------:R-:W-:Y:S01]  /*2040*/  SHF.R.S32.HI R5, RZ, 0x1f, R4 ;  /* 0x0000001fff057819 */ /* 0x000fe20000011404 */
[----:B------:R-:W-:Y:S01]  /*2050*/  ULOP3.LUT UR4, UR4, 0x1, URZ, 0xc0, !UPT ;  /* 0x0000000104047892 */ /* 0x000fe2000f8ec03f */
[----:B------:R-:W1:Y:S01]  /*2060*/  SYNCS.PHASECHK.TRANS64.TRYWAIT P0, [R220+UR50+0x10], R7 ;  /* 0x00001007dc0075a7 */ /* 0x000e620008000172 */
[----:B------:R-:W-:-:S02]  /*2070*/  UISETP.LT.U32.AND UP0, UPT, UR40, 0x8, UP0 ;  /* 0x000000082800788c */ /* 0x000fc40008701070 */
[----:B------:R-:W-:Y:S02]  /*2080*/  UISETP.NE.U32.AND UP1, UPT, UR4, 0x1, UPT ;  /* 0x000000010400788c */ /* 0x000fe4000bf25070 */
[----:B------:R-:W-:Y:S02]  /*2090*/  USEL UR5, URZ, 0x1, !UP0 ;  /* 0x000000013f057887 */ /* 0x000fe4000c000000 */
[----:B------:R-:W-:Y:S02]  /*20a0*/  UISETP.GT.U32.AND UP1, UPT, UR40, 0x7, !UP1 ;  /* 0x000000072800788c */ /* 0x000fe4000cf24070 */
[----:B------:R-:W-:Y:S02]  /*20b0*/  ULOP3.LUT UR42, UR42, 0x7, URZ, 0xc0, !UPT ;  /* 0x000000072a2a7892 */ /* 0x000fe4000f8ec03f */
[----:B------:R-:W-:-:S04]  /*20c0*/  USEL UR4, URZ, 0x1, !UP1 ;  /* 0x000000013f047887 */ /* 0x000fc8000c800000 */
[----:B------:R-:W-:Y:S01]  /*20d0*/  ULOP3.LUT UR48, UR4, UR48, UR5, 0x96, !UPT ;  /* 0x0000003004307292 */ /* 0x000fe2000f8e9605 */
[----:B01----:R-:W-:Y:S11]  /*20e0*/  @!P0 BRA `(.L_x_31) ;  /* 0x0000010400f08947 */ /* 0x003ff60003800000 */
.L_x_445:
[----:B------:R-:W-:Y:S01]  /*20f0*/  ULDC.64 UR4, c[0x0][0x5d0] ;  /* 0x0001740000047ab9 */ /* 0x000fe20000000a00 */
[----:B------:R-:W-:Y:S02]  /*2100*/  IMAD R8, R2, 0x180, RZ ;  /* 0x0000018002087824 */ /* 0x000fe400078e02ff */
[----:B0-----:R-:W-:Y:S02]  /*2110*/  IMAD R0, R3, UR4, RZ ;  /* 0x0000000403007c24 */ /* 0x001fe4000f8e02ff */
[C---:B------:R-:W-:Y:S01]  /*2120*/  IMAD.WIDE.U32 R6, R19.reuse, UR4, R4 ;  /* 0x0000000413067c25 */ /* 0x040fe2000f8e0004 */
[----:B------:R-:W-:Y:S01]  /*2130*/  SHF.R.S32.HI R9, RZ, 0x1f, R8 ;  /* 0x0000001fff097819 */ /* 0x000fe20000011408 */
[----:B------:R-:W-:Y:S02]  /*2140*/  ULDC UR4, c[0x0][0x284] ;  /* 0x0000a10000047ab9 */ /* 0x000fe40000000800 */
[----:B------:R-:W-:Y:S01]  /*2150*/  IMAD R11, R19, UR5, R0 ;  /* 0x00000005130b7c24 */ /* 0x000fe2000f8e0200 */
[----:B------:R-:W-:Y:S01]  /*2160*/  IADD3 R10, P0, R8, R6, RZ ;  /* 0x00000006080a7210 */ /* 0x000fe20007f1e0ff */
[----:B------:R-:W-:-:S03]  /*2170*/  IMAD.SHL.U32 R13, R18, 0x40, RZ ;  /* 0x00000040120d7824 */ /* 0x000fc600078e00ff */
[----:B------:R-:W-:Y:S02]  /*2180*/  IADD3.X R11, R9, R7, R11, P0, !PT ;  /* 0x00000007090b7210 */ /* 0x000fe400007fe40b */
[----:B------:R-:W-:-:S04]  /*2190*/  ISETP.GE.AND P0, PT, R13, UR4, PT ;  /* 0x000000040d007c0c */ /* 0x000fc8000bf06270 */
[----:B------:R-:W-:-:S13]  /*21a0*/  ISETP.GE.OR P0, PT, R8, R15, P0 ;  /* 0x0000000f0800720c */ /* 0x000fda0000706670 */
[----:B------:R-:W-:Y:S05]  /*21b0*/  @P0 BRA `(.L_x_32) ;  /* 0x000000ec001c0947 */ /* 0x000fea0003800000 */
[----:B------:R-:W0:Y:S01]  /*21c0*/  LDC.64 R6, c[0x0][0x5c8] ;  /* 0x00017200ff067b82 */ /* 0x000e220000000a00 */
[----:B-----5:R-:W-:Y:S01]  /*21d0*/  FSETP.NEU.AND P2, PT, R22, RZ, PT ;  /* 0x000000ff1600720b */ /* 0x020fe20003f4d000 */
[----:B------:R-:W-:Y:S01]  /*21e0*/  IMAD R15, R219, -0x2, R15 ;  /* 0xfffffffedb0f7824 */ /* 0x000fe200078e020f */
[----:B------:R-:W-:Y:S01]  /*21f0*/  BSSY B0, `(.L_x_32) ;  /* 0x0000ec3000007945 */ /* 0x000fe20003800000 */
[----:B------:R-:W-:Y:S02]  /*2200*/  IMAD.IADD R0, R218, 0x1, -R13 ;  /* 0x00000001da007824 */ /* 0x000fe400078e0a0d */
[----:B------:R-:W-:Y:S01]  /*2210*/  IMAD.WIDE R12, R18, 0x40, R216 ;  /* 0x00000040120c7825 */ /* 0x000fe200078e02d8 */
[----:B------:R-:W-:-:S04]  /*2220*/  IADD3 R2, -R8, R15, RZ ;  /* 0x0000000f08027210 */ /* 0x000fc80007ffe1ff */
[----:B------:R-:W-:-:S04]  /*2230*/  ISETP.GT.AND P0, PT, R2, RZ, PT ;  /* 0x000000ff0200720c */ /* 0x000fc80003f04270 */
[----:B------:R-:W-:Y:S01]  /*2240*/  ISETP.GT.AND P1, PT, R0, RZ, P0 ;  /* 0x000000ff0000720c */ /* 0x000fe20000724270 */
[-C--:B0-----:R-:W-:Y:S02]  /*2250*/  IMAD R14, R13, R6.reuse, RZ ;  /* 0x000000060d0e7224 */ /* 0x081fe400078e02ff */
[----:B------:R-:W-:-:S04]  /*2260*/  IMAD.WIDE.U32 R10, R12, R6, R10 ;  /* 0x000000060c0a7225 */ /* 0x000fc800078e000a */
[----:B------:R-:W-:-:S04]  /*2270*/  IMAD R15, R12, R7, R14 ;  /* 0x000000070c0f7224 */ /* 0x000fc800078e020e */
[----:B------:R-:W-:Y:S01]  /*2280*/  IMAD.IADD R21, R11, 0x1, R15 ;  /* 0x000000010b157824 */ /* 0x000fe200078e020f */
[----:B------:R-:W-:Y:S06]  /*2290*/  @!P2 BRA `(.L_x_33) ;  /* 0x0000009c0070a947 */ /* 0x000fec0003800000 */
[----:B------:R-:W0:Y:S01]  /*22a0*/  LDC.64 R14, c[0x0][0x5b8] ;  /* 0x00016e00ff0e7b82 */ /* 0x000e220000000a00 */
[----:B------:R-:W-:Y:S02]  /*22b0*/  ULDC.64 UR4, c[0x0][0x5c0] ;  /* 0x0001700000047ab9 */ /* 0x000fe40000000a00 */
[----:B------:R-:W-:-:S04]  /*22c0*/  LEA R224, P2, R10, UR4, 0x1 ;  /* 0x000000040ae07c11 */ /* 0x000fc8000f8408ff */
[----:B------:R-:W-:Y:S01]  /*22d0*/  LEA.HI.X R225, R10, UR5, R21, 0x1, P2 ;  /* 0x000000050ae17c11 */ /* 0x000fe200090f0c15 */
[----:B------:R-:W1:Y:S08]  /*22e0*/  LDC.64 R220, c[0x0][0x5a8] ;  /* 0x00016a00ffdc7b82 */ /* 0x000e700000000a00 */
[----:B------:R-:W2:Y:S01]  /*22f0*/  LDC.64 R20, c[0x0][0x5b0] ;  /* 0x00016c00ff147b82 */ /* 0x000ea20000000a00 */
[----:B0-----:R-:W-:-:S04]  /*2300*/  IMAD R10, R3, R14, RZ ;  /* 0x0000000e030a7224 */ /* 0x001fc800078e02ff */
[C---:B------:R-:W-:Y:S02]  /*2310*/  IMAD R15, R19.reuse, R15, R10 ;  /* 0x0000000f130f7224 */ /* 0x040fe400078e020a */
[----:B------:R-:W-:-:S03]  /*2320*/  IMAD.WIDE.U32 R10, R19, R14, R4 ;  /* 0x0000000e130a7225 */ /* 0x000fc600078e0004 */
[----:B------:R-:W-:-:S04]  /*2330*/  IADD3 R226, P2, R8, R10, RZ ;  /* 0x0000000a08e27210 */ /* 0x000fc80007f5e0ff */
[----:B------:R-:W-:Y:S01]  /*2340*/  IADD3.X R227, R9, R11, R15, P2, !PT ;  /* 0x0000000b09e37210 */ /* 0x000fe200017fe40f */
[----:B--2---:R-:W-:-:S04]  /*2350*/  IMAD R3, R13, R20, RZ ;  /* 0x000000140d037224 */ /* 0x004fc800078e02ff */
[C---:B------:R-:W-:Y:S02]  /*2360*/  IMAD R3, R12.reuse, R21, R3 ;  /* 0x000000150c037224 */ /* 0x040fe400078e0203 */
[----:B------:R-:W-:-:S04]  /*2370*/  IMAD.WIDE.U32 R10, R12, R20, R226 ;  /* 0x000000140c0a7225 */ /* 0x000fc800078e00e2 */
[----:B------:R-:W-:Y:S01]  /*2380*/  IMAD.IADD R11, R11, 0x1, R3 ;  /* 0x000000010b0b7824 */ /* 0x000fe200078e0203 */
[----:B-1----:R-:W-:-:S04]  /*2390*/  LEA R228, P2, R10, R220, 0x1 ;  /* 0x000000dc0ae47211 */ /* 0x002fc800078408ff */
[----:B------:R-:W-:-:S05]  /*23a0*/  LEA.HI.X R229, R10, R221, R11, 0x1, P2 ;  /* 0x000000dd0ae57211 */ /* 0x000fca00010f0c0b */
[----:B------:R-:W2:Y:S01]  /*23b0*/  @P1 LDG.E.LTC128B.U16 R18, desc[UR54][R228.64] ;  /* 0x00000036e4121981 */ /* 0x000ea2000c1e1520 */
[----:B------:R-:W-:Y:S01]  /*23c0*/  BSSY B1, `(.L_x_34) ;  /* 0x0000012000017945 */ /* 0x000fe20003800000 */
[----:B--2---:R-:W-:-:S05]  /*23d0*/  HADD2.F32 R11, -RZ, R18.H0_H0 ;  /* 0x20000012ff0b7230 */ /* 0x004fca0000004100 */
[----:B------:R-:W-:-:S04]  /*23e0*/  FMUL R11, R11, R22 ;  /* 0x000000160b0b7220 */ /* 0x000fc80000400000 */
[----:B------:R-:W-:-:S05]  /*23f0*/  FFMA R11, R120, R23, R11 ;  /* 0x00000017780b7223 */ /* 0x000fca000000000b */
[----:B------:R-:W-:-:S04]  /*2400*/  F2FP.F16.F32.PACK_AB R11, RZ, R11 ;  /* 0x0000000bff0b723e */ /* 0x000fc800000000ff */
[----:B------:R-:W-:Y:S01]  /*2410*/  PRMT R120, R11, 0x7610, R120 ;  /* 0x000076100b787816 */ /* 0x000fe20000000078 */
[----:B------:R-:W-:-:S04]  /*2420*/  IMAD.WIDE.U32 R10, R12, R20, R8 ;  /* 0x000000140c0a7225 */ /* 0x000fc800078e0008 */
[----:B------:R0:W-:Y:S01]  /*2430*/  @P1 STG.E.U16 desc[UR54][R224.64], R120 ;  /* 0x00000078e0001986 */ /* 0x0001e2000c101536 */
[----:B------:R-:W-:-:S04]  /*2440*/  IADD3 R222, P1, R4, R10, RZ ;  /* 0x0000000a04de7210 */ /* 0x000fc80007f3e0ff */
[----:B------:R-:W-:-:S03]  /*2450*/  IADD3.X R223, R5, R3, R11, P1, !PT ;  /* 0x0000000305df7210 */ /* 0x000fc60000ffe40b */
[----:B------:R-:W-:-:S04]  /*2460*/  IMAD.WIDE.U32 R222, R19, R14, R222 ;  /* 0x0000000e13de7225 */ /* 0x000fc800078e00de */
[----:B------:R-:W-:Y:S01]  /*2470*/  IMAD.IADD R11, R15, 0x1, R223 ;  /* 0x000000010f0b7824 */ /* 0x000fe200078e02df */
[----:B------:R-:W-:-:S04]  /*2480*/  LEA R10, P1, R222, R220, 0x1 ;  /* 0x000000dcde0a7211 */ /* 0x000fc800078208ff */
[----:B------:R-:W-:Y:S02]  /*2490*/  LEA.HI.X R11, R222, R221, R11, 0x1, P1 ;  /* 0x000000ddde0b7211 */ /* 0x000fe400008f0c0b */
[----:B------:R-:W-:-:S04]  /*24a0*/  ISETP.GT.AND P1, PT, R2, 0x1, PT ;  /* 0x000000010200780c */ /* 0x000fc80003f24270 */
[----:B------:R-:W-:-:S13]  /*24b0*/  ISETP.GT.AND P2, PT, R0, RZ, P1 ;  /* 0x000000ff0000720c */ /* 0x000fda0000f44270 */
[----:B0-----:R-:W-:Y:S05]  /*24c0*/  @!P2 BRA `(.L_x_35) ;  /* 0x000000000004a947 */ /* 0x001fea0003800000 */
[----:B------:R0:W5:Y:S02]  /*24d0*/  LDG.E.LTC128B.U16 R18, desc[UR54][R10.64+0x2] ;  /* 0x000002360a127981 */ /* 0x000164000c1e1520 */
.L_x_35:
[----:B------:R-:W-:Y:S05]  /*24e0*/  BSYNC B1 ;  /* 0x0000000000017941 */ /* 0x000fea0003800000 */
.L_x_34:
[----:B-----5:R-:W-:Y:S01]  /*24f0*/  HADD2.F32 R13, -RZ, R18.H0_H0 ;  /* 0x20000012ff0d7230 */ /* 0x020fe20000004100 */
[----:B------:R-:W-:Y:S01]  /*2500*/  @P2 MOV R223, R225 ;  /* 0x000000e100df2202 */ /* 0x000fe20000000f00 */
[----:B------:R-:W-:Y:S01]  /*2510*/  @P2 IMAD.MOV.U32 R222, RZ, RZ, R224 ;  /* 0x000000ffffde2224 */ /* 0x000fe200078e00e0 */
[----:B------:R-:W-:Y:S02]  /*2520*/  ISETP.GT.AND P0, PT, R0, 0x8, P0 ;  /* 0x000000080000780c */ /* 0x000fe40000704270 */
[----:B------:R-:W-:-:S04]  /*2530*/  FMUL R120, R13, R22 ;  /* 0x000000160d787220 */ /* 0x000fc80000400000 */
[----:B------:R-:W-:Y:S01]  /*2540*/  FFMA R120, R121, R23, R120 ;  /* 0x0000001779787223 */ /* 0x000fe20000000078 */
[----:B------:R-:W-:-:S04]  /*2550*/  SHF.L.U64.HI R121, R20, 0x3, R21 ;  /* 0x0000000314797819 */ /* 0x000fc80000010215 */
[----:B------:R-:W-:-:S04]  /*2560*/  F2FP.F16.F32.PACK_AB R120, RZ, R120 ;  /* 0x00000078ff78723e */ /* 0x000fc800000000ff */
[----:B------:R-:W-:Y:S01]  /*2570*/  PRMT R13, R120, 0x7610, R13 ;  /* 0x00007610780d7816 */ /* 0x000fe2000000000d */
[----:B------:R-:W-:-:S04]  /*2580*/  IMAD.SHL.U32 R120, R20, 0x8, RZ ;  /* 0x0000000814787824 */ /* 0x000fc800078e00ff */
[----:B------:R-:W-:Y:S01]  /*2590*/  IMAD.WIDE.U32 R120, R12, R20, R120 ;  /* 0x000000140c787225 */ /* 0x000fe200078e0078 */
[----:B------:R1:W-:Y:S03]  /*25a0*/  @P2 STG.E.U16 desc[UR54][R222.64+0x2], R13 ;  /* 0x0000020dde002986 */ /* 0x0003e6000c101536 */
[----:B------:R-:W-:Y:S01]  /*25b0*/  IMAD.IADD R21, R3, 0x1, R121 ;  /* 0x0000000103157824 */ /* 0x000fe200078e0279 */
[----:B------:R-:W-:-:S05]  /*25c0*/  IADD3 R3, P2, R226, R120, RZ ;  /* 0x00000078e2037210 */ /* 0x000fca0007f5e0ff */
[----:B------:R-:W-:Y:S01]  /*25d0*/  IMAD.X R226, R21, 0x1, R227, P2 ;  /* 0x0000000115e27824 */ /* 0x000fe200010e06e3 */
[----:B------:R-:W-:-:S04]  /*25e0*/  LEA R12, P2, R3, R220, 0x1 ;  /* 0x000000dc030c7211 */ /* 0x000fc800078408ff */
[----:B-1----:R-:W-:-:S05]  /*25f0*/  LEA.HI.X R13, R3, R221, R226, 0x1, P2 ;  /* 0x000000dd030d7211 */ /* 0x002fca00010f0ce2 */
[----:B------:R-:W2:Y:S01]  /*2600*/  @P0 LDG.E.LTC128B.U16 R18, desc[UR54][R12.64] ;  /* 0x000000360c120981 */ /* 0x000ea2000c1e1520 */
[----:B------:R-:W-:Y:S01]  /*2610*/  IADD3 R4, P2, P3, R4, R120, R8 ;  /* 0x0000007804047210 */ /* 0x000fe20007b5e008 */
[----:B------:R-:W-:Y:S01]  /*2620*/  BSSY B1, `(.L_x_36) ;  /* 0x0000011000017945 */ /* 0x000fe20003800000 */
[----:B------:R-:W-:Y:S02]  /*2630*/  SHF.L.U64.HI R7, R6, 0x4, R7 ;  /* 0x0000000406077819 */ /* 0x000fe40000010207 */
[----:B------:R-:W-:Y:S02]  /*2640*/  IADD3.X R5, R5, R21, R9, P2, P3 ;  /* 0x0000001505057210 */ /* 0x000fe400017e6409 */
[----:B------:R-:W-:Y:S01]  /*2650*/  ISETP.GT.AND P1, PT, R0, 0x8, P1 ;  /* 0x000000080000780c */ /* 0x000fe20000f24270 */
[----:B------:R-:W-:-:S04]  /*2660*/  IMAD.WIDE.U32 R4, R19, R14, R4 ;  /* 0x0000000e13047225 */ /* 0x000fc800078e0004 */
[----:B------:R-:W-:Y:S01]  /*2670*/  IMAD.IADD R15, R15, 0x1, R5 ;  /* 0x000000010f0f7824 */ /* 0x000fe200078e0205 */
[----:B------:R-:W-:-:S04]  /*2680*/  LEA R220, P2, R4, R220, 0x1 ;  /* 0x000000dc04dc7211 */ /* 0x000fc800078408ff */
[----:B------:R-:W-:Y:S02]  /*2690*/  LEA.HI.X R221, R4, R221, R15, 0x1, P2 ;  /* 0x000000dd04dd7211 */ /* 0x000fe400010f0c0f */
[----:B------:R-:W-:-:S04]  /*26a0*/  LEA R6, P2, R6, R224, 0x4 ;  /* 0x000000e006067211 */ /* 0x000fc800078420ff */
[----:B------:R-:W-:Y:S01]  /*26b0*/  IADD3.X R7, R7, R225, RZ, P2, !PT ;  /* 0x000000e107077210 */ /* 0x000fe200017fe4ff */
[----:B--2---:R-:W-:-:S05]  /*26c0*/  HADD2.F32 R3, -RZ, R18.H0_H0 ;  /* 0x20000012ff037230 */ /* 0x004fca0000004100 */
[----:B------:R-:W-:-:S04]  /*26d0*/  FMUL R3, R3, R22 ;  /* 0x0000001603037220 */ /* 0x000fc80000400000 */
[----:B------:R-:W-:-:S05]  /*26e0*/  FFMA R3, R122, R23, R3 ;  /* 0x000000177a037223 */ /* 0x000fca0000000003 */
[----:B------:R-:W-:-:S05]  /*26f0*/  F2FP.F16.F32.PACK_AB R3, RZ, R3 ;  /* 0x00000003ff03723e */ /* 0x000fca00000000ff */
[----:B------:R1:W-:Y:S01]  /*2700*/  @P0 STG.E.U16 desc[UR54][R6.64], R3 ;  /* 0x0000000306000986 */ /* 0x0003e2000c101536 */
[----:B------:R-:W-:Y:S05]  /*2710*/  @!P1 BRA `(.L_x_37) ;  /* 0x0000000000049947 */ /* 0x000fea0003800000 */
[----:B------:R2:W5:Y:S02]  /*2720*/  LDG.E.LTC128B.U16 R18, desc[UR54][R220.64+0x2] ;  /* 0x00000236dc127981 */ /* 0x000564000c1e1520 */
.L_x_37:
[----:B------:R-:W-:Y:S05]  /*2730*/  BSYNC B1 ;  /* 0x0000000000017941 */ /* 0x000fea0003800000 */
.L_x_36:
[----:B-1---5:R-:W-:Y:S01]  /*2740*/  HADD2.F32 R3, -RZ, R18.H0_H0 ;  /* 0x20000012ff037230 */ /* 0x022fe20000004100 */
[----:B------:R-:W-:Y:S01]  /*2750*/  ISETP.GT.AND P0, PT, R2, 0x8, PT ;  /* 0x000000080200780c */ /* 0x000fe20003f04270 */
[----:B------:R-:W-:Y:S01]  /*2760*/  @P1 IMAD.MOV.U32 R5, RZ, RZ, R7 ;  /* 0x000000ffff051224 */ /* 0x000fe200078e0007 */
[----:B------:R-:W-:Y:S02]  /*2770*/  BSSY B1, `(.L_x_38) ;  /* 0x000000a000017945 */ /* 0x000fe40003800000 */
[----:B------:R-:W-:Y:S01]  /*2780*/  FMUL R4, R3, R22 ;  /* 0x0000001603047220 */ /* 0x000fe20000400000 */
[----:B------:R-:W-:-:S03]  /*2790*/  ISETP.GT.AND P2, PT, R0, RZ, P0 ;  /* 0x000000ff0000720c */ /* 0x000fc60000744270 */
[----:B------:R-:W-:-:S05]  /*27a0*/  FFMA R4, R123, R23, R4 ;  /* 0x000000177b047223 */ /* 0x000fca0000000004 */
[----:B------:R-:W-:-:S04]  /*27b0*/  F2FP.F16.F32.PACK_AB R4, RZ, R4 ;  /* 0x00000004ff04723e */ /* 0x000fc800000000ff */
[----:B------:R-:W-:Y:S01]  /*27c0*/  PRMT R3, R4, 0x7610, R3 ;  /* 0x0000761004037816 */ /* 0x000fe20000000003 */
[----:B------:R-:W-:-:S05]  /*27d0*/  @P1 IMAD.MOV.U32 R4, RZ, RZ, R6 ;  /* 0x000000ffff041224 */ /* 0x000fca00078e0006 */
[----:B------:R1:W-:Y:S01]  /*27e0*/  @P1 STG.E.U16 desc[UR54][R4.64+0x2], R3 ;  /* 0x0000020304001986 */ /* 0x0003e2000c101536 */
[----:B------:R-:W-:Y:S05]  /*27f0*/  @!P2 BRA `(.L_x_39) ;  /* 0x000000000004a947 */ /* 0x000fea0003800000 */
[----:B------:R3:W5:Y:S02]  /*2800*/  LDG.E.LTC128B.U16 R18, desc[UR54][R10.64+0x10] ;  /* 0x000010360a127981 */ /* 0x000764000c1e1520 */
.L_x_39:
[----:B------:R-:W-:Y:S05]  /*2810*/  BSYNC B1 ;  /* 0x0000000000017941 */ /* 0x000fea0003800000 */
.L_x_38:
[----:B-1---5:R-:W-:Y:S01]  /*2820*/  HADD2.F32 R3, -RZ, R18.H0_H0 ;  /* 0x20000012ff037230 */ /* 0x022fe20000004100 */
[----:B------:R-:W-:Y:S01]  /*2830*/  ISETP.GT.AND P1, PT, R2, 0x9, PT ;  /* 0x000000090200780c */ /* 0x000fe20003f24270 */
[----:B------:R-:W-:Y:S01]  /*2840*/  @P2 IMAD.MOV.U32 R4, RZ, RZ, R224 ;  /* 0x000000ffff042224 */ /* 0x000fe200078e00e0 */
[----:B------:R-:W-:Y:S01]  /*2850*/  BSSY B1, `(.L_x_40) ;  /* 0x0000009000017945 */ /* 0x000fe20003800000 */
[----:B------:R-:W-:Y:S02]  /*2860*/  @P2 IMAD.MOV.U32 R5, RZ, RZ, R225 ;  /* 0x000000ffff052224 */ /* 0x000fe400078e00e1 */
[----:B------:R-:W-:Y:S01]  /*2870*/  FMUL R3, R3, R22 ;  /* 0x0000001603037220 */ /* 0x000fe20000400000 */
[----:B------:R-:W-:-:S03]  /*2880*/  ISETP.GT.AND P3, PT, R0, RZ, P1 ;  /* 0x000000ff0000720c */ /* 0x000fc60000f64270 */
[----:B------:R-:W-:-:S05]  /*2890*/  FFMA R3, R124, R23, R3 ;  /* 0x000000177c037223 */ /* 0x000fca0000000003 */
[----:B------:R-:W-:-:S05]  /*28a0*/  F2FP.F16.F32.PACK_AB R3, RZ, R3 ;  /* 0x00000003ff03723e */ /* 0x000fca00000000ff */
[----:B------:R1:W-:Y:S01]  /*28b0*/  @P2 STG.E.U16 desc[UR54][R4.64+0x10], R3 ;  /* 0x0000100304002986 */ /* 0x0003e2000c101536 */
[----:B------:R-:W-:Y:S05]  /*28c0*/  @!P3 BRA `(.L_x_41) ;  /* 0x000000000004b947 */ /* 0x000fea0003800000 */
[----:B------:R4:W5:Y:S02]  /*28d0*/  LDG.E.LTC128B.U16 R18, desc[UR54][R10.64+0x12] ;  /* 0x000012360a127981 */ /* 0x000964000c1e1520 */
.L_x_41:
[----:B------:R-:W-:Y:S05]  /*28e0*/  BSYNC B1 ;  /* 0x0000000000017941 */ /* 0x000fea0003800000 */
.L_x_40:
[----:B-1---5:R-:W-:Y:S01]  /*28f0*/  HADD2.F32 R3, -RZ, R18.H0_H0 ;  /* 0x20000012ff037230 */ /* 0x022fe20000004100 */
[----:B------:R-:W-:Y:S01]  /*2900*/  ISETP.GT.AND P0, PT, R0, 0x8, P0 ;  /* 0x000000080000780c */ /* 0x000fe20000704270 */
[----:B------:R-:W-:Y:S01]  /*2910*/  @P3 IMAD.MOV.U32 R5, RZ, RZ, R225 ;  /* 0x000000ffff053224 */ /* 0x000fe200078e00e1 */
[----:B------:R-:W-:Y:S02]  /*2920*/  BSSY B1, `(.L_x_42) ;  /* 0x0000009000017945 */ /* 0x000fe40003800000 */
[----:B------:R-:W-:-:S04]  /*2930*/  FMUL R4, R3, R22 ;  /* 0x0000001603047220 */ /* 0x000fc80000400000 */
[----:B------:R-:W-:-:S05]  /*2940*/  FFMA R4, R125, R23, R4 ;  /* 0x000000177d047223 */ /* 0x000fca0000000004 */
[----:B------:R-:W-:-:S04]  /*2950*/  F2FP.F16.F32.PACK_AB R4, RZ, R4 ;  /* 0x00000004ff04723e */ /* 0x000fc800000000ff */
[----:B------:R-:W-:Y:S02]  /*2960*/  PRMT R3, R4, 0x7610, R3 ;  /* 0x0000761004037816 */ /* 0x000fe40000000003 */
[----:B------:R-:W-:-:S05]  /*2970*/  @P3 MOV R4, R224 ;  /* 0x000000e000043202 */ /* 0x000fca0000000f00 */
[----:B------:R1:W-:Y:S01]  /*2980*/  @P3 STG.E.U16 desc[UR54][R4.64+0x12], R3 ;  /* 0x0000120304003986 */ /* 0x0003e2000c101536 */
[----:B------:R-:W-:Y:S05]  /*2990*/  @!P0 BRA `(.L_x_43) ;  /* 0x0000000000048947 */ /* 0x000fea0003800000 */
[----:B------:R0:W5:Y:S02]  /*29a0*/  LDG.E.LTC128B.U16 R18, desc[UR54][R220.64+0x10] ;  /* 0x00001036dc127981 */ /* 0x000164000c1e1520 */
.L_x_43:
[----:B------:R-:W-:Y:S05]  /*29b0*/  BSYNC B1 ;  /* 0x0000000000017941 */ /* 0x000fea0003800000 */
.L_x_42:
[----:B-1---5:R-:W-:Y:S01]  /*29c0*/  HADD2.F32 R3, -RZ, R18.H0_H0 ;  /* 0x20000012ff037230 */ /* 0x022fe20000004100 */
[----:B------:R-:W-:Y:S01]  /*29d0*/  ISETP.GT.AND P1, PT, R0, 0x8, P1 ;  /* 0x000000080000780c */ /* 0x000fe20000f24270 */
[----:B------:R-:W-:Y:S01]  /*29e0*/  @P0 IMAD.MOV.U32 R4, RZ, RZ, R6 ;  /* 0x000000ffff040224 */ /* 0x000fe200078e0006 */
[----:B------:R-:W-:Y:S01]  /*29f0*/  BSSY B1, `(.L_x_44) ;  /* 0x0000008000017945 */ /* 0x000fe20003800000 */
[----:B------:R-:W-:Y:S02]  /*2a00*/  @P0 IMAD.MOV.U32 R5, RZ, RZ, R7 ;  /* 0x000000ffff050224 */ /* 0x000fe400078e0007 */
[----:B------:R-:W-:-:S04]  /*2a10*/  FMUL R3, R3, R22 ;  /* 0x0000001603037220 */ /* 0x000fc80000400000 */
[----:B------:R-:W-:-:S05]  /*2a20*/  FFMA R3, R126, R23, R3 ;  /* 0x000000177e037223 */ /* 0x000fca0000000003 */
[----:B------:R-:W-:-:S05]  /*2a30*/  F2FP.F16.F32.PACK_AB R3, RZ, R3 ;  /* 0x00000003ff03723e */ /* 0x000fca00000000ff */
[----:B------:R1:W-:Y:S01]  /*2a40*/  @P0 STG.E.U16 desc[UR54][R4.64+0x10], R3 ;  /* 0x0000100304000986 */ /* 0x0003e2000c101536 */
[----:B------:R-:W-:Y:S05]  /*2a50*/  @!P1 BRA `(.L_x_45) ;  /* 0x0000000000049947 */ /* 0x000fea0003800000 */
[----:B------:R0:W5:Y:S02]  /*2a60*/  LDG.E.LTC128B.U16 R18, desc[UR54][R220.64+0x12] ;  /* 0x00001236dc127981 */ /* 0x000164000c1e1520 */
.L_x_45:
[----:B------:R-:W-:Y:S05]  /*2a70*/  BSYNC B1 ;  /* 0x0000000000017941 */ /* 0x000fea0003800000 */
.L_x_44:
[----:B-1---5:R-:W-:Y:S01]  /*2a80*/  HADD2.F32 R3, -RZ, R18.H0_H0 ;  /* 0x20000012ff037230 */ /* 0x022fe20000004100 */
[----:B------:R-:W-:Y:S01]  /*2a90*/  @P1 MOV R5, R7 ;  /* 0x0000000700051202 */ /* 0x000fe20000000f00 */
[----:B------:R-:W-:Y:S01]  /*2aa0*/  BSSY B1, `(.L_x_46) ;  /* 0x000000b000017945 */ /* 0x000fe20003800000 */
[----:B------:R-:W-:Y:S02]  /*2ab0*/  ISETP.GT.AND P0, PT, R2, 0x10, PT ;  /* 0x000000100200780c */ /* 0x000fe40003f04270 */
[----:B------:R-:W-:Y:S02]  /*2ac0*/  FMUL R4, R3, R22 ;  /* 0x0000001603047220 */ /* 0x000fe40000400000 */
[----:B------:R-:W-:Y:S02]  /*2ad0*/  ISETP.GT.AND P2, PT, R0, RZ, P0 ;  /* 0x000000ff0000720c */ /* 0x000fe40000744270 */
[----:B------:R-:W-:-:S05]  /*2ae0*/  FFMA R4, R127, R23, R4 ;  /* 0x000000177f047223 */ /* 0x000fca0000000004 */
[----:B------:R-:W-:-:S04]  /*2af0*/  F2FP.F16.F32.PACK_AB R4, RZ, R4 ;  /* 0x00000004ff04723e */ /* 0x000fc800000000ff */
[----:B------:R-:W-:Y:S01]  /*2b00*/  PRMT R3, R4, 0x7610, R3 ;  /* 0x0000761004037816 */ /* 0x000fe20000000003 */
[----:B------:R-:W-:-:S05]  /*2b10*/  @P1 IMAD.MOV.U32 R4, RZ, RZ, R6 ;  /* 0x000000ffff041224 */ /* 0x000fca00078e0006 */
[----:B------:R1:W-:Y:S01]  /*2b20*/  @P1 STG.E.U16 desc[UR54][R4.64+0x12], R3 ;  /* 0x0000120304001986 */ /* 0x0003e2000c101536 */
[----:B------:R-:W-:Y:S05]  /*2b30*/  @!P2 BRA `(.L_x_47) ;  /* 0x000000000004a947 */ /* 0x000fea0003800000 */
[----:B------:R0:W5:Y:S02]  /*2b40*/  LDG.E.LTC128B.U16 R18, desc[UR54][R10.64+0x20] ;  /* 0x000020360a127981 */ /* 0x000164000c1e1520 */
.L_x_47:
[----:B------:R-:W-:Y:S05]  /*2b50*/  BSYNC B1 ;  /* 0x0000000000017941 */ /* 0x000fea0003800000 */
.L_x_46:
        /* <DEDUP_REMOVED lines=12> */
.L_x_49:
[----:B------:R-:W-:Y:S05]  /*2c20*/  BSYNC B1 ;  /* 0x0000000000017941 */ /* 0x000fea0003800000 */
.L_x_48:
[----:B-1---5:R-:W-:Y:S01]  /*2c30*/  HADD2.F32 R3, -RZ, R18.H0_H0 ;  /* 0x20000012ff037230 */ /* 0x022fe20000004100 */
[----:B------:R-:W-:Y:S01]  /*2c40*/  ISETP.GT.AND P0, PT, R0, 0x8, P0 ;  /* 0x000000080000780c */ /* 0x000fe20000704270 */
[----:B------:R-:W-:Y:S01]  /*2c50*/  @P3 IMAD.MOV.U32 R5, RZ, RZ, R225 ;  /* 0x000000ffff053224 */ /* 0x000fe200078e00e1 */
[----:B------:R-:W-:Y:S02]  /*2c60*/  BSSY B1, `(.L_x_50) ;  /* 0x0000009000017945 */ /* 0x000fe40003800000 */
[----:B------:R-:W-:-:S04]  /*2c70*/  FMUL R4, R3, R22 ;  /* 0x0000001603047220 */ /* 0x000fc80000400000 */
[----:B------:R-:W-:-:S05]  /*2c80*/  FFMA R4, R129, R23, R4 ;  /* 0x0000001781047223 */ /* 0x000fca0000000004 */
[----:B------:R-:W-:-:S04]  /*2c90*/  F2FP.F16.F32.PACK_AB R4, RZ, R4 ;  /* 0x00000004ff04723e */ /* 0x000fc800000000ff */
[----:B------:R-:W-:Y:S01]  /*2ca0*/  PRMT R3, R4, 0x7610, R3 ;  /* 0x0000761004037816 */ /* 0x000fe20000000003 */
[----:B------:R-:W-:-:S05]  /*2cb0*/  @P3 IMAD.MOV.U32 R4, RZ, RZ, R224 ;  /* 0x000000ffff043224 */ /* 0x000fca00078e00e0 */
[----:B------:R1:W-:Y:S01]  /*2cc0*/  @P3 STG.E.U16 desc[UR54][R4.64+0x22], R3 ;  /* 0x0000220304003986 */ /* 0x0003e2000c101536 */
[----:B------:R-:W-:Y:S05]  /*2cd0*/  @!P0 BRA `(.L_x_51) ;  /* 0x0000000000048947 */ /* 0x000fea0003800000 */
[----:B------:R0:W5:Y:S02]  /*2ce0*/  LDG.E.LTC128B.U16 R18, desc[UR54][R220.64+0x20] ;  /* 0x00002036dc127981 */ /* 0x000164000c1e1520 */
.L_x_51:
[----:B------:R-:W-:Y:S05]  /*2cf0*/  BSYNC B1 ;  /* 0x0000000000017941 */ /* 0x000fea0003800000 */
.L_x_50:
[----:B-1---5:R-:W-:Y:S01]  /*2d00*/  HADD2.F32 R3, -RZ, R18.H0_H0 ;  /* 0x20000012ff037230 */ /* 0x022fe20000004100 */
[----:B------:R-:W-:Y:S01]  /*2d10*/  @P0 MOV R4, R6 ;  /* 0x0000000600040202 */ /* 0x000fe20000000f00 */
[----:B------:R-:W-:Y:S01]  /*2d20*/  @P0 IMAD.MOV.U32 R5, RZ, RZ, R7 ;  /* 0x000000ffff050224 */ /* 0x000fe200078e0007 */
[----:B------:R-:W-:Y:S01]  /*2d30*/  ISETP.GT.AND P1, PT, R0, 0x8, P1 ;  /* 0x000000080000780c */ /* 0x000fe20000f24270 */
[----:B------:R-:W-:Y:S01]  /*2d40*/  BSSY B1, `(.L_x_52) ;  /* 0x0000007000017945 */ /* 0x000fe20003800000 */
[----:B------:R-:W-:-:S04]  /*2d50*/  FMUL R3, R3, R22 ;  /* 0x0000001603037220 */ /* 0x000fc80000400000 */
[----:B------:R-:W-:-:S05]  /*2d60*/  FFMA R3, R130, R23, R3 ;  /* 0x0000001782037223 */ /* 0x000fca0000000003 */
[----:B------:R-:W-:-:S05]  /*2d70*/  F2FP.F16.F32.PACK_AB R3, RZ, R3 ;  /* 0x00000003ff03723e */ /* 0x000fca00000000ff */
[----:B------:R1:W-:Y:S01]  /*2d80*/  @P0 STG.E.U16 desc[UR54][R4.64+0x20], R3 ;  /* 0x0000200304000986 */ /* 0x0003e2000c101536 */
[----:B------:R-:W-:Y:S05]  /*2d90*/  @!P1 BRA `(.L_x_53) ;  /* 0x0000000000049947 */ /* 0x000fea0003800000 */
[----:B------:R0:W5:Y:S02]  /*2da0*/  LDG.E.LTC128B.U16 R18, desc[UR54][R220.64+0x22] ;  /* 0x00002236dc127981 */ /* 0x000164000c1e1520 */
.L_x_53:
[----:B------:R-:W-:Y:S05]  /*2db0*/  BSYNC B1 ;  /* 0x0000000000017941 */ /* 0x000fea0003800000 */
.L_x_52:
        /* <DEDUP_REMOVED lines=13> */
.L_x_55:
[----:B------:R-:W-:Y:S05]  /*2e90*/  BSYNC B1 ;  /* 0x0000000000017941 */ /* 0x000fea0003800000 */
.L_x_54:
[----:B-1---5:R-:W-:Y:S01]  /*2ea0*/  HADD2.F32 R3, -RZ, R18.H0_H0 ;  /* 0x20000012ff037230 */ /* 0x022fe20000004100 */
[----:B------:R-:W-:Y:S01]  /*2eb0*/  @P2 MOV R5, R225 ;  /* 0x000000e100052202 */ /* 0x000fe20000000f00 */
[----:B------:R-:W-:Y:S01]  /*2ec0*/  @P2 IMAD.MOV.U32 R4, RZ, RZ, R224 ;  /* 0x000000ffff042224 */ /* 0x000fe200078e00e0 */
[----:B------:R-:W-:Y:S01]  /*2ed0*/  ISETP.GT.AND P1, PT, R2, 0x19, PT ;  /* 0x000000190200780c */ /* 0x000fe20003f24270 */
[----:B------:R-:W-:Y:S01]  /*2ee0*/  BSSY B1, `(.L_x_56) ;  /* 0x0000008000017945 */ /* 0x000fe20003800000 */
[----:B------:R-:W-:Y:S02]  /*2ef0*/  FMUL R3, R3, R22 ;  /* 0x0000001603037220 */ /* 0x000fe40000400000 */
[----:B------:R-:W-:Y:S02]  /*2f00*/  ISETP.GT.AND P3, PT, R0, RZ, P1 ;  /* 0x000000ff0000720c */ /* 0x000fe40000f64270 */
[----:B------:R-:W-:-:S05]  /*2f10*/  FFMA R3, R132, R23, R3 ;  /* 0x0000001784037223 */ /* 0x000fca0000000003 */
[----:B------:R-:W-:-:S05]  /*2f20*/  F2FP.F16.F32.PACK_AB R3, RZ, R3 ;  /* 0x00000003ff03723e */ /* 0x000fca00000000ff */
[----:B------:R1:W-:Y:S01]  /*2f30*/  @P2 STG.E.U16 desc[UR54][R4.64+0x30], R3 ;  /* 0x0000300304002986 */ /* 0x0003e2000c101536 */
[----:B------:R-:W-:Y:S05]  /*2f40*/  @!P3 BRA `(.L_x_57) ;  /* 0x000000000004b947 */ /* 0x000fea0003800000 */
[----:B------:R0:W5:Y:S02]  /*2f50*/  LDG.E.LTC128B.U16 R18, desc[UR54][R10.64+0x32] ;  /* 0x000032360a127981 */ /* 0x000164000c1e1520 */
.L_x_57:
[----:B------:R-:W-:Y:S05]  /*2f60*/  BSYNC B1 ;  /* 0x0000000000017941 */ /* 0x000fea0003800000 */
.L_x_56:
        /* <DEDUP_REMOVED lines=12> */
.L_x_59:
[----:B------:R-:W-:Y:S05]  /*3030*/  BSYNC B1 ;  /* 0x0000000000017941 */ /* 0x000fea0003800000 */
.L_x_58:
        /* <DEDUP_REMOVED lines=11> */
.L_x_61:
[----:B------:R-:W-:Y:S05]  /*30f0*/  BSYNC B1 ;  /* 0x0000000000017941 */ /* 0x000fea0003800000 */
.L_x_60:
        /* <DEDUP_REMOVED lines=8> */
[----:B------:R-:W-:Y:S02]  /*3180*/  PRMT R3, R4, 0x7610, R3 ;  /* 0x0000761004037816 */ /* 0x000fe40000000003 */
[----:B------:R-:W-:-:S05]  /*3190*/  @P1 MOV R4, R6 ;  /* 0x0000000600041202 */ /* 0x000fca0000000f00 */
[----:B------:R1:W-:Y:S01]  /*31a0*/  @P1 STG.E.U16 desc[UR54][R4.64+0x32], R3 ;  /* 0x0000320304001986 */ /* 0x0003e2000c101536 */
[----:B------:R-:W-:Y:S05]  /*31b0*/  @!P2 BRA `(.L_x_63) ;  /* 0x000000000004a947 */ /* 0x000fea0003800000 */
[----:B------:R0:W5:Y:S02]  /*31c0*/  LDG.E.LTC128B.U16 R18, desc[UR54][R10.64+0x40] ;  /* 0x000040360a127981 */ /* 0x000164000c1e1520 */
.L_x_63:
[----:B------:R-:W-:Y:S05]  /*31d0*/  BSYNC B1 ;  /* 0x0000000000017941 */ /* 0x000fea0003800000 */
.L_x_62:
        /* <DEDUP_REMOVED lines=12> */
.L_x_65:
[----:B------:R-:W-:Y:S05]  /*32a0*/  BSYNC B1 ;  /* 0x0000000000017941 */ /* 0x000fea0003800000 */
.L_x_64:
[----:B-1---5:R-:W-:Y:S01]  /*32b0*/  HADD2.F32 R3, -RZ, R18.H0_H0 ;  /* 0x20000012ff037230 */ /* 0x022fe20000004100 */
[----:B------:R-:W-:Y:S01]  /*32c0*/  @P3 MOV R5, R225 ;  /* 0x000000e100053202 */ /* 0x000fe20000000f00 */
[----:B------:R-:W-:Y:S01]  /*32d0*/  BSSY B1, `(.L_x_66) ;  /* 0x000000a000017945 */ /* 0x000fe20003800000 */
[----:B------:R-:W-:Y:S02]  /*32e0*/  ISETP.GT.AND P0, PT, R0, 0x8, P0 ;  /* 0x000000080000780c */ /* 0x000fe40000704270 */
        /* <DEDUP_REMOVED lines=8> */
.L_x_67:
[----:B------:R-:W-:Y:S05]  /*3370*/  BSYNC B1 ;  /* 0x0000000000017941 */ /* 0x000fea0003800000 */
.L_x_66:
        /* <DEDUP_REMOVED lines=11> */
.L_x_69:
[----:B------:R-:W-:Y:S05]  /*3430*/  BSYNC B1 ;  /* 0x0000000000017941 */ /* 0x000fea0003800000 */
.L_x_68:
        /* <DEDUP_REMOVED lines=13> */
.L_x_71:
[----:B------:R-:W-:Y:S05]  /*3510*/  BSYNC B1 ;  /* 0x0000000000017941 */ /* 0x000fea0003800000 */
.L_x_70:
        /* <DEDUP_REMOVED lines=12> */
.L_x_73:
[----:B------:R-:W-:Y:S05]  /*35e0*/  BSYNC B1 ;  /* 0x0000000000017941 */ /* 0x000fea0003800000 */
.L_x_72:
        /* <DEDUP_REMOVED lines=12> */
.L_x_75:
[----:B------:R-:W-:Y:S05]  /*36b0*/  BSYNC B1 ;  /* 0x0000000000017941 */ /* 0x000fea0003800000 */
.L_x_74:
        /* <DEDUP_REMOVED lines=11> */
.L_x_77:
[----:B------:R-:W-:Y:S05]  /*3770*/  BSYNC B1 ;  /* 0x0000000000017941 */ /* 0x000fea0003800000 */
.L_x_76:
        /* <DEDUP_REMOVED lines=13> */
.L_x_79:
[----:B------:R-:W-:Y:S05]  /*3850*/  BSYNC B1 ;  /* 0x0000000000017941 */ /* 0x000fea0003800000 */
.L_x_78:
        /* <DEDUP_REMOVED lines=12> */
.L_x_81:
[----:B------:R-:W-:Y:S05]  /*3920*/  BSYNC B1 ;  /* 0x0000000000017941 */ /* 0x000fea0003800000 */
.L_x_80:
        /* <DEDUP_REMOVED lines=12> */
.L_x_83:
[----:B------:R-:W-:Y:S05]  /*39f0*/  BSYNC B1 ;  /* 0x0000000000017941 */ /* 0x000fea0003800000 */
.L_x_82:
        /* <DEDUP_REMOVED lines=11> */
.L_x_85:
[----:B------:R-:W-:Y:S05]  /*3ab0*/  BSYNC B1 ;  /* 0x0000000000017941 */ /* 0x000fea0003800000 */
.L_x_84:
        /* <DEDUP_REMOVED lines=13> */
.L_x_87:
[----:B------:R-:W-:Y:S05]  /*3b90*/  BSYNC B1 ;  /* 0x0000000000017941 */ /* 0x000fea0003800000 */
.L_x_86:
        /* <DEDUP_REMOVED lines=12> */
.L_x_89:
[----:B------:R-:W-:Y:S05]  /*3c60*/  BSYNC B1 ;  /* 0x0000000000017941 */ /* 0x000fea0003800000 */
.L_x_88:
        /* <DEDUP_REMOVED lines=12> */
.L_x_91:
[----:B------:R-:W-:Y:S05]  /*3d30*/  BSYNC B1 ;  /* 0x0000000000017941 */ /* 0x000fea0003800000 */
.L_x_90:
        /* <DEDUP_REMOVED lines=11> */
.L_x_93:
[----:B------:R-:W-:Y:S05]  /*3df0*/  BSYNC B1 ;  /* 0x0000000000017941 */ /* 0x000fea0003800000 */
.L_x_92:
        /* <DEDUP_REMOVED lines=13> */
.L_x_95:
[----:B------:R-:W-:Y:S05]  /*3ed0*/  BSYNC B1 ;  /* 0x0000000000017941 */ /* 0x000fea0003800000 */
.L_x_94:
        /* <DEDUP_REMOVED lines=12> */
.L_x_97:
[----:B------:R-:W-:Y:S05]  /*3fa0*/  BSYNC B1 ;  /* 0x0000000000017941 */ /* 0x000fea0003800000 */
.L_x_96:
        /* <DEDUP_REMOVED lines=12> */
.L_x_99:
[----:B------:R-:W-:Y:S05]  /*4070*/  BSYNC B1 ;  /* 0x0000000000017941 */ /* 0x000fea0003800000 */
.L_x_98:
        /* <DEDUP_REMOVED lines=11> */
.L_x_101:
[----:B------:R-:W-:Y:S05]  /*4130*/  BSYNC B1 ;  /* 0x0000000000017941 */ /* 0x000fea0003800000 */
.L_x_100:
        /* <DEDUP_REMOVED lines=13> */
.L_x_103:
[----:B------:R-:W-:Y:S05]  /*4210*/  BSYNC B1 ;  /* 0x0000000000017941 */ /* 0x000fea0003800000 */
.L_x_102:
        /* <DEDUP_REMOVED lines=12> */
.L_x_105:
[----:B------:R-:W-:Y:S05]  /*42e0*/  BSYNC B1 ;  /* 0x0000000000017941 */ /* 0x000fea0003800000 */
.L_x_104:
        /* <DEDUP_REMOVED lines=12> */
.L_x_107:
[----:B------:R-:W-:Y:S05]  /*43b0*/  BSYNC B1 ;  /* 0x0000000000017941 */ /* 0x000fea0003800000 */
.L_x_106:
        /* <DEDUP_REMOVED lines=11> */
.L_x_109:
[----:B------:R-:W-:Y:S05]  /*4470*/  BSYNC B1 ;  /* 0x0000000000017941 */ /* 0x000fea0003800000 */
.L_x_108:
        /* <DEDUP_REMOVED lines=13> */
.L_x_111:
[----:B------:R-:W-:Y:S05]  /*4550*/  BSYNC B1 ;  /* 0x0000000000017941 */ /* 0x000fea0003800000 */
.L_x_110:
        /* <DEDUP_REMOVED lines=12> */
.L_x_113:
[----:B------:R-:W-:Y:S05]  /*4620*/  BSYNC B1 ;  /* 0x0000000000017941 */ /* 0x000fea0003800000 */
.L_x_112:
        /* <DEDUP_REMOVED lines=12> */
.L_x_115:
[----:B------:R-:W-:Y:S05]  /*46f0*/  BSYNC B1 ;  /* 0x0000000000017941 */ /* 0x000fea0003800000 */
.L_x_114:
        /* <DEDUP_REMOVED lines=11> */
.L_x_117:
[----:B------:R-:W-:Y:S05]  /*47b0*/  BSYNC B1 ;  /* 0x0000000000017941 */ /* 0x000fea0003800000 */
.L_x_116:
        /* <DEDUP_REMOVED lines=13> */
.L_x_119:
[----:B------:R-:W-:Y:S05]  /*4890*/  BSYNC B1 ;  /* 0x0000000000017941 */ /* 0x000fea0003800000 */
.L_x_118:
        /* <DEDUP_REMOVED lines=12> */
.L_x_121:
[----:B------:R-:W-:Y:S05]  /*4960*/  BSYNC B1 ;  /* 0x0000000000017941 */ /* 0x000fea0003800000 */
.L_x_120:
        /* <DEDUP_REMOVED lines=12> */
.L_x_123:
[----:B------:R-:W-:Y:S05]  /*4a30*/  BSYNC B1 ;  /* 0x0000000000017941 */ /* 0x000fea0003800000 */
.L_x_122:
        /* <DEDUP_REMOVED lines=11> */
.L_x_125:
[----:B------:R-:W-:Y:S05]  /*4af0*/  BSYNC B1 ;  /* 0x0000000000017941 */ /* 0x000fea0003800000 */
.L_x_124:
        /* <DEDUP_REMOVED lines=13> */
.L_x_127:
[----:B------:R-:W-:Y:S05]  /*4bd0*/  BSYNC B1 ;  /* 0x0000000000017941 */ /* 0x000fea0003800000 */
.L_x_126:
        /* <DEDUP_REMOVED lines=12> */
.L_x_129:
[----:B------:R-:W-:Y:S05]  /*4ca0*/  BSYNC B1 ;  /* 0x0000000000017941 */ /* 0x000fea0003800000 */
.L_x_128:
        /* <DEDUP_REMOVED lines=12> */
.L_x_131:
[----:B------:R-:W-:Y:S05]  /*4d70*/  BSYNC B1 ;  /* 0x0000000000017941 */ /* 0x000fea0003800000 */
.L_x_130:
        /* <DEDUP_REMOVED lines=11> */
.L_x_133:
[----:B------:R-:W-:Y:S05]  /*4e30*/  BSYNC B1 ;  /* 0x0000000000017941 */ /* 0x000fea0003800000 */
.L_x_132:
        /* <DEDUP_REMOVED lines=13> */
.L_x_135:
[----:B------:R-:W-:Y:S05]  /*4f10*/  BSYNC B1 ;  /* 0x0000000000017941 */ /* 0x000fea0003800000 */
.L_x_134:
        /* <DEDUP_REMOVED lines=12> */
.L_x_137:
[----:B------:R-:W-:Y:S05]  /*4fe0*/  BSYNC B1 ;  /* 0x0000000000017941 */ /* 0x000fea0003800000 */
.L_x_136:
        /* <DEDUP_REMOVED lines=12> */
.L_x_139:
[----:B------:R-:W-:Y:S05]  /*50b0*/  BSYNC B1 ;  /* 0x0000000000017941 */ /* 0x000fea0003800000 */
.L_x_138:
        /* <DEDUP_REMOVED lines=11> */
.L_x_141:
[----:B------:R-:W-:Y:S05]  /*5170*/  BSYNC B1 ;  /* 0x0000000000017941 */ /* 0x000fea0003800000 */
.L_x_140:
        /* <DEDUP_REMOVED lines=13> */
.L_x_143:
[----:B------:R-:W-:Y:S05]  /*5250*/  BSYNC B1 ;  /* 0x0000000000017941 */ /* 0x000fea0003800000 */
.L_x_142:
        /* <DEDUP_REMOVED lines=12> */
.L_x_145:
[----:B------:R-:W-:Y:S05]  /*5320*/  BSYNC B1 ;  /* 0x0000000000017941 */ /* 0x000fea0003800000 */
.L_x_144:
        /* <DEDUP_REMOVED lines=12> */
.L_x_147:
[----:B------:R-:W-:Y:S05]  /*53f0*/  BSYNC B1 ;  /* 0x0000000000017941 */ /* 0x000fea0003800000 */
.L_x_146:
        /* <DEDUP_REMOVED lines=11> */
.L_x_149:
[----:B------:R-:W-:Y:S05]  /*54b0*/  BSYNC B1 ;  /* 0x0000000000017941 */ /* 0x000fea0003800000 */
.L_x_148:
        /* <DEDUP_REMOVED lines=13> */
.L_x_151:
[----:B------:R-:W-:Y:S05]  /*5590*/  BSYNC B1 ;  /* 0x0000000000017941 */ /* 0x000fea0003800000 */
.L_x_150:
        /* <DEDUP_REMOVED lines=12> */
.L_x_153:
[----:B------:R-:W-:Y:S05]  /*5660*/  BSYNC B1 ;  /* 0x0000000000017941 */ /* 0x000fea0003800000 */
.L_x_152:
        /* <DEDUP_REMOVED lines=12> */
.L_x_155:
[----:B------:R-:W-:Y:S05]  /*5730*/  BSYNC B1 ;  /* 0x0000000000017941 */ /* 0x000fea0003800000 */
.L_x_154:
        /* <DEDUP_REMOVED lines=11> */
.L_x_157:
[----:B------:R-:W-:Y:S05]  /*57f0*/  BSYNC B1 ;  /* 0x0000000000017941 */ /* 0x000fea0003800000 */
.L_x_156:
        /* <DEDUP_REMOVED lines=13> */
.L_x_159:
[----:B------:R-:W-:Y:S05]  /*58d0*/  BSYNC B1 ;  /* 0x0000000000017941 */ /* 0x000fea0003800000 */
.L_x_158:
        /* <DEDUP_REMOVED lines=12> */
.L_x_161:
[----:B------:R-:W-:Y:S05]  /*59a0*/  BSYNC B1 ;  /* 0x0000000000017941 */ /* 0x000fea0003800000 */
.L_x_160:
        /* <DEDUP_REMOVED lines=12> */
.L_x_163:
[----:B------:R-:W-:Y:S05]  /*5a70*/  BSYNC B1 ;  /* 0x0000000000017941 */ /* 0x000fea0003800000 */
.L_x_162:
        /* <DEDUP_REMOVED lines=11> */
.L_x_165:
[----:B------:R-:W-:Y:S05]  /*5b30*/  BSYNC B1 ;  /* 0x0000000000017941 */ /* 0x000fea0003800000 */
.L_x_164:
        /* <DEDUP_REMOVED lines=13> */
.L_x_167:
[----:B------:R-:W-:Y:S05]  /*5c10*/  BSYNC B1 ;  /* 0x0000000000017941 */ /* 0x000fea0003800000 */
.L_x_166:
        /* <DEDUP_REMOVED lines=12> */
.L_x_169:
[----:B------:R-:W-:Y:S05]  /*5ce0*/  BSYNC B1 ;  /* 0x0000000000017941 */ /* 0x000fea0003800000 */
.L_x_168:
        /* <DEDUP_REMOVED lines=12> */
.L_x_171:
[----:B------:R-:W-:Y:S05]  /*5db0*/  BSYNC B1 ;  /* 0x0000000000017941 */ /* 0x000fea0003800000 */
.L_x_170:
        /* <DEDUP_REMOVED lines=11> */
.L_x_173:
[----:B------:R-:W-:Y:S05]  /*5e70*/  BSYNC B1 ;  /* 0x0000000000017941 */ /* 0x000fea0003800000 */
.L_x_172:
        /* <DEDUP_REMOVED lines=13> */
.L_x_175:
[----:B------:R-:W-:Y:S05]  /*5f50*/  BSYNC B1 ;  /* 0x0000000000017941 */ /* 0x000fea0003800000 */
.L_x_174:
        /* <DEDUP_REMOVED lines=12> */
.L_x_177:
[----:B------:R-:W-:Y:S05]  /*6020*/  BSYNC B1 ;  /* 0x0000000000017941 */ /* 0x000fea0003800000 */
.L_x_176:
        /* <DEDUP_REMOVED lines=12> */
.L_x_179:
[----:B------:R-:W-:Y:S05]  /*60f0*/  BSYNC B1 ;  /* 0x0000000000017941 */ /* 0x000fea0003800000 */
.L_x_178:
        /* <DEDUP_REMOVED lines=11> */
.L_x_181:
[----:B------:R-:W-:Y:S05]  /*61b0*/  BSYNC B1 ;  /* 0x0000000000017941 */ /* 0x000fea0003800000 */
.L_x_180:
        /* <DEDUP_REMOVED lines=13> */
.L_x_183:
[----:B------:R-:W-:Y:S05]  /*6290*/  BSYNC B1 ;  /* 0x0000000000017941 */ /* 0x000fea0003800000 */
.L_x_182:
        /* <DEDUP_REMOVED lines=12> */
.L_x_185:
[----:B------:R-:W-:Y:S05]  /*6360*/  BSYNC B1 ;  /* 0x0000000000017941 */ /* 0x000fea0003800000 */
.L_x_184:
        /* <DEDUP_REMOVED lines=12> */
.L_x_187:
[----:B------:R-:W-:Y:S05]  /*6430*/  BSYNC B1 ;  /* 0x0000000000017941 */ /* 0x000fea0003800000 */
.L_x_186:
        /* <DEDUP_REMOVED lines=11> */
.L_x_189:
[----:B------:R-:W-:Y:S05]  /*64f0*/  BSYNC B1 ;  /* 0x0000000000017941 */ /* 0x000fea0003800000 */
.L_x_188:
        /* <DEDUP_REMOVED lines=13> */
.L_x_191:
[----:B------:R-:W-:Y:S05]  /*65d0*/  BSYNC B1 ;  /* 0x0000000000017941 */ /* 0x000fea0003800000 */
.L_x_190:
        /* <DEDUP_REMOVED lines=12> */
.L_x_193:
[----:B------:R-:W-:Y:S05]  /*66a0*/  BSYNC B1 ;  /* 0x0000000000017941 */ /* 0x000fea0003800000 */
.L_x_192:
        /* <DEDUP_REMOVED lines=12> */
.L_x_195:
[----:B------:R-:W-:Y:S05]  /*6770*/  BSYNC B1 ;  /* 0x0000000000017941 */ /* 0x000fea0003800000 */
.L_x_194:
        /* <DEDUP_REMOVED lines=11> */
.L_x_197:
[----:B------:R-:W-:Y:S05]  /*6830*/  BSYNC B1 ;  /* 0x0000000000017941 */ /* 0x000fea0003800000 */
.L_x_196:
        /* <DEDUP_REMOVED lines=13> */
.L_x_199:
[----:B------:R-:W-:Y:S05]  /*6910*/  BSYNC B1 ;  /* 0x0000000000017941 */ /* 0x000fea0003800000 */
.L_x_198:
        /* <DEDUP_REMOVED lines=12> */
.L_x_201:
[----:B------:R-:W-:Y:S05]  /*69e0*/  BSYNC B1 ;  /* 0x0000000000017941 */ /* 0x000fea0003800000 */
.L_x_200:
        /* <DEDUP_REMOVED lines=12> */
.L_x_203:
[----:B------:R-:W-:Y:S05]  /*6ab0*/  BSYNC B1 ;  /* 0x0000000000017941 */ /* 0x000fea0003800000 */
.L_x_202:
        /* <DEDUP_REMOVED lines=11> */
.L_x_205:
[----:B------:R-:W-:Y:S05]  /*6b70*/  BSYNC B1 ;  /* 0x0000000000017941 */ /* 0x000fea0003800000 */
.L_x_204:
        /* <DEDUP_REMOVED lines=13> */
.L_x_207:
[----:B------:R-:W-:Y:S05]  /*6c50*/  BSYNC B1 ;  /* 0x0000000000017941 */ /* 0x000fea0003800000 */
.L_x_206:
        /* <DEDUP_REMOVED lines=12> */
.L_x_209:
[----:B------:R-:W-:Y:S05]  /*6d20*/  BSYNC B1 ;  /* 0x0000000000017941 */ /* 0x000fea0003800000 */
.L_x_208:
        /* <DEDUP_REMOVED lines=12> */
.L_x_211:
[----:B------:R-:W-:Y:S05]  /*6df0*/  BSYNC B1 ;  /* 0x0000000000017941 */ /* 0x000fea0003800000 */
.L_x_210:
        /* <DEDUP_REMOVED lines=11> */
.L_x_213:
[----:B------:R-:W-:Y:S05]  /*6eb0*/  BSYNC B1 ;  /* 0x0000000000017941 */ /* 0x000fea0003800000 */
.L_x_212:
        /* <DEDUP_REMOVED lines=13> */
.L_x_215:
[----:B------:R-:W-:Y:S05]  /*6f90*/  BSYNC B1 ;  /* 0x0000000000017941 */ /* 0x000fea0003800000 */
.L_x_214:
        /* <DEDUP_REMOVED lines=12> */
.L_x_217:
[----:B------:R-:W-:Y:S05]  /*7060*/  BSYNC B1 ;  /* 0x0000000000017941 */ /* 0x000fea0003800000 */
.L_x_216:
        /* <DEDUP_REMOVED lines=12> */
.L_x_219:
[----:B------:R-:W-:Y:S05]  /*7130*/  BSYNC B1 ;  /* 0x0000000000017941 */ /* 0x000fea0003800000 */
.L_x_218:
        /* <DEDUP_REMOVED lines=11> */
.L_x_221:
[----:B------:R-:W-:Y:S05]  /*71f0*/  BSYNC B1 ;  /* 0x0000000000017941 */ /* 0x000fea0003800000 */
.L_x_220:
        /* <DEDUP_REMOVED lines=13> */
.L_x_223:
[----:B------:R-:W-:Y:S05]  /*72d0*/  BSYNC B1 ;  /* 0x0000000000017941 */ /* 0x000fea0003800000 */
.L_x_222:
        /* <DEDUP_REMOVED lines=12> */
.L_x_225:
[----:B------:R-:W-:Y:S05]  /*73a0*/  BSYNC B1 ;  /* 0x0000000000017941 */ /* 0x000fea0003800000 */
.L_x_224:
        /* <DEDUP_REMOVED lines=12> */
.L_x_227:
[----:B------:R-:W-:Y:S05]  /*7470*/  BSYNC B1 ;  /* 0x0000000000017941 */ /* 0x000fea0003800000 */
.L_x_226:
        /* <DEDUP_REMOVED lines=11> */
.L_x_229:
[----:B------:R-:W-:Y:S05]  /*7530*/  BSYNC B1 ;  /* 0x0000000000017941 */ /* 0x000fea0003800000 */
.L_x_228:
        /* <DEDUP_REMOVED lines=13> */
.L_x_231:
[----:B------:R-:W-:Y:S05]  /*7610*/  BSYNC B1 ;  /* 0x0000000000017941 */ /* 0x000fea0003800000 */
.L_x_230:
        /* <DEDUP_REMOVED lines=12> */
.L_x_233:
[----:B------:R-:W-:Y:S05]  /*76e0*/  BSYNC B1 ;  /* 0x0000000000017941 */ /* 0x000fea0003800000 */
.L_x_232:
        /* <DEDUP_REMOVED lines=12> */
.L_x_235:
[----:B------:R-:W-:Y:S05]  /*77b0*/  BSYNC B1 ;  /* 0x0000000000017941 */ /* 0x000fea0003800000 */
.L_x_234:
        /* <DEDUP_REMOVED lines=11> */
.L_x_237:
[----:B------:R-:W-:Y:S05]  /*7870*/  BSYNC B1 ;  /* 0x0000000000017941 */ /* 0x000fea0003800000 */
.L_x_236:
        /* <DEDUP_REMOVED lines=13> */
.L_x_239:
[----:B------:R-:W-:Y:S05]  /*7950*/  BSYNC B1 ;  /* 0x0000000000017941 */ /* 0x000fea0003800000 */
.L_x_238:
        /* <DEDUP_REMOVED lines=12> */
.L_x_241:
[----:B------:R-:W-:Y:S05]  /*7a20*/  BSYNC B1 ;  /* 0x0000000000017941 */ /* 0x000fea0003800000 */
.L_x_240:
        /* <DEDUP_REMOVED lines=12> */
.L_x_243:
[----:B------:R-:W-:Y:S05]  /*7af0*/  BSYNC B1 ;  /* 0x0000000000017941 */ /* 0x000fea0003800000 */
.L_x_242:
        /* <DEDUP_REMOVED lines=11> */
.L_x_245:
[----:B------:R-:W-:Y:S05]  /*7bb0*/  BSYNC B1 ;  /* 0x0000000000017941 */ /* 0x000fea0003800000 */
.L_x_244:
        /* <DEDUP_REMOVED lines=13> */
.L_x_247:
[----:B------:R-:W-:Y:S05]  /*7c90*/  BSYNC B1 ;  /* 0x0000000000017941 */ /* 0x000fea0003800000 */
.L_x_246:
        /* <DEDUP_REMOVED lines=12> */
.L_x_249:
[----:B------:R-:W-:Y:S05]  /*7d60*/  BSYNC B1 ;  /* 0x0000000000017941 */ /* 0x000fea0003800000 */
.L_x_248:
        /* <DEDUP_REMOVED lines=12> */
.L_x_251:
[----:B------:R-:W-:Y:S05]  /*7e30*/  BSYNC B1 ;  /* 0x0000000000017941 */ /* 0x000fea0003800000 */
.L_x_250:
        /* <DEDUP_REMOVED lines=11> */
.L_x_253:
[----:B------:R-:W-:Y:S05]  /*7ef0*/  BSYNC B1 ;  /* 0x0000000000017941 */ /* 0x000fea0003800000 */
.L_x_252:
        /* <DEDUP_REMOVED lines=13> */
.L_x_255:
[----:B------:R-:W-:Y:S05]  /*7fd0*/  BSYNC B1 ;  /* 0x0000000000017941 */ /* 0x000fea0003800000 */
.L_x_254:
        /* <DEDUP_REMOVED lines=12> */
.L_x_257:
[----:B------:R-:W-:Y:S05]  /*80a0*/  BSYNC B1 ;  /* 0x0000000000017941 */ /* 0x000fea0003800000 */
.L_x_256:
        /* <DEDUP_REMOVED lines=12> */
.L_x_259:
[----:B------:R-:W-:Y:S05]  /*8170*/  BSYNC B1 ;  /* 0x0000000000017941 */ /* 0x000fea0003800000 */
.L_x_258:
        /* <DEDUP_REMOVED lines=11> */
.L_x_261:
[----:B------:R-:W-:Y:S05]  /*8230*/  BSYNC B1 ;  /* 0x0000000000017941 */ /* 0x000fea0003800000 */
.L_x_260:
        /* <DEDUP_REMOVED lines=13> */
.L_x_263:
[----:B------:R-:W-:Y:S05]  /*8310*/  BSYNC B1 ;  /* 0x0000000000017941 */ /* 0x000fea0003800000 */
.L_x_262:
        /* <DEDUP_REMOVED lines=12> */
.L_x_265:
[----:B------:R-:W-:Y:S05]  /*83e0*/  BSYNC B1 ;  /* 0x0000000000017941 */ /* 0x000fea0003800000 */
.L_x_264:
        /* <DEDUP_REMOVED lines=12> */
.L_x_267:
[----:B------:R-:W-:Y:S05]  /*84b0*/  BSYNC B1 ;  /* 0x0000000000017941 */ /* 0x000fea0003800000 */
.L_x_266:
        /* <DEDUP_REMOVED lines=11> */
.L_x_269:
[----:B------:R-:W-:Y:S05]  /*8570*/  BSYNC B1 ;  /* 0x0000000000017941 */ /* 0x000fea0003800000 */
.L_x_268:
        /* <DEDUP_REMOVED lines=13> */
.L_x_271:
[----:B------:R-:W-:Y:S05]  /*8650*/  BSYNC B1 ;  /* 0x0000000000017941 */ /* 0x000fea0003800000 */
.L_x_270:
        /* <DEDUP_REMOVED lines=12> */
.L_x_273:
[----:B------:R-:W-:Y:S05]  /*8720*/  BSYNC B1 ;  /* 0x0000000000017941 */ /* 0x000fea0003800000 */
.L_x_272:
        /* <DEDUP_REMOVED lines=12> */
.L_x_275:
[----:B------:R-:W-:Y:S05]  /*87f0*/  BSYNC B1 ;  /* 0x0000000000017941 */ /* 0x000fea0003800000 */
.L_x_274:
        /* <DEDUP_REMOVED lines=11> */
.L_x_277:
[----:B------:R-:W-:Y:S05]  /*88b0*/  BSYNC B1 ;  /* 0x0000000000017941 */ /* 0x000fea0003800000 */
.L_x_276:
        /* <DEDUP_REMOVED lines=13> */
.L_x_279:
[----:B------:R-:W-:Y:S05]  /*8990*/  BSYNC B1 ;  /* 0x0000000000017941 */ /* 0x000fea0003800000 */
.L_x_278:
        /* <DEDUP_REMOVED lines=12> */
.L_x_281:
[----:B------:R-:W-:Y:S05]  /*8a60*/  BSYNC B1 ;  /* 0x0000000000017941 */ /* 0x000fea0003800000 */
.L_x_280:
        /* <DEDUP_REMOVED lines=12> */
.L_x_283:
[----:B------:R-:W-:Y:S05]  /*8b30*/  BSYNC B1 ;  /* 0x0000000000017941 */ /* 0x000fea0003800000 */
.L_x_282:
        /* <DEDUP_REMOVED lines=11> */
.L_x_285:
[----:B------:R-:W-:Y:S05]  /*8bf0*/  BSYNC B1 ;  /* 0x0000000000017941 */ /* 0x000fea0003800000 */
.L_x_284:
        /* <DEDUP_REMOVED lines=13> */
.L_x_287:
[----:B------:R-:W-:Y:S05]  /*8cd0*/  BSYNC B1 ;  /* 0x0000000000017941 */ /* 0x000fea0003800000 */
.L_x_286:
        /* <DEDUP_REMOVED lines=12> */
.L_x_289:
[----:B------:R-:W-:Y:S05]  /*8da0*/  BSYNC B1 ;  /* 0x0000000000017941 */ /* 0x000fea0003800000 */
.L_x_288:
        /* <DEDUP_REMOVED lines=12> */
.L_x_291:
[----:B------:R-:W-:Y:S05]  /*8e70*/  BSYNC B1 ;  /* 0x0000000000017941 */ /* 0x000fea0003800000 */
.L_x_290:
        /* <DEDUP_REMOVED lines=11> */
.L_x_293:
[----:B------:R-:W-:Y:S05]  /*8f30*/  BSYNC B1 ;  /* 0x0000000000017941 */ /* 0x000fea0003800000 */
.L_x_292:
        /* <DEDUP_REMOVED lines=13> */
.L_x_295:
[----:B------:R-:W-:Y:S05]  /*9010*/  BSYNC B1 ;  /* 0x0000000000017941 */ /* 0x000fea0003800000 */
.L_x_294:
        /* <DEDUP_REMOVED lines=12> */
.L_x_297:
[----:B------:R-:W-:Y:S05]  /*90e0*/  BSYNC B1 ;  /* 0x0000000000017941 */ /* 0x000fea0003800000 */
.L_x_296:
        /* <DEDUP_REMOVED lines=12> */
.L_x_299:
[----:B------:R-:W-:Y:S05]  /*91b0*/  BSYNC B1 ;  /* 0x0000000000017941 */ /* 0x000fea0003800000 */
.L_x_298:
        /* <DEDUP_REMOVED lines=11> */
.L_x_301:
[----:B------:R-:W-:Y:S05]  /*9270*/  BSYNC B1 ;  /* 0x0000000000017941 */ /* 0x000fea0003800000 */
.L_x_300:
        /* <DEDUP_REMOVED lines=13> */
.L_x_303:
[----:B------:R-:W-:Y:S05]  /*9350*/  BSYNC B1 ;  /* 0x0000000000017941 */ /* 0x000fea0003800000 */
.L_x_302:
        /* <DEDUP_REMOVED lines=12> */
.L_x_305:
[----:B------:R-:W-:Y:S05]  /*9420*/  BSYNC B1 ;  /* 0x0000000000017941 */ /* 0x000fea0003800000 */
.L_x_304:
        /* <DEDUP_REMOVED lines=12> */
.L_x_307:
[----:B------:R-:W-:Y:S05]  /*94f0*/  BSYNC B1 ;  /* 0x0000000000017941 */ /* 0x000fea0003800000 */
.L_x_306:
        /* <DEDUP_REMOVED lines=11> */
.L_x_309:
[----:B------:R-:W-:Y:S05]  /*95b0*/  BSYNC B1 ;  /* 0x0000000000017941 */ /* 0x000fea0003800000 */
.L_x_308:
        /* <DEDUP_REMOVED lines=13> */
.L_x_311:
[----:B------:R-:W-:Y:S05]  /*9690*/  BSYNC B1 ;  /* 0x0000000000017941 */ /* 0x000fea0003800000 */
.L_x_310:
        /* <DEDUP_REMOVED lines=12> */
.L_x_313:
[----:B------:R-:W-:Y:S05]  /*9760*/  BSYNC B1 ;  /* 0x0000000000017941 */ /* 0x000fea0003800000 */
.L_x_312:
        /* <DEDUP_REMOVED lines=12> */
.L_x_315:
[----:B------:R-:W-:Y:S05]  /*9830*/  BSYNC B1 ;  /* 0x0000000000017941 */ /* 0x000fea0003800000 */
.L_x_314:
        /* <DEDUP_REMOVED lines=11> */
.L_x_317:
[----:B------:R-:W-:Y:S05]  /*98f0*/  BSYNC B1 ;  /* 0x0000000000017941 */ /* 0x000fea0003800000 */
.L_x_316:
        /* <DEDUP_REMOVED lines=13> */
.L_x_319:
[----:B------:R-:W-:Y:S05]  /*99d0*/  BSYNC B1 ;  /* 0x0000000000017941 */ /* 0x000fea0003800000 */
.L_x_318:
        /* <DEDUP_REMOVED lines=12> */
.L_x_321:
[----:B------:R-:W-:Y:S05]  /*9aa0*/  BSYNC B1 ;  /* 0x0000000000017941 */ /* 0x000fea0003800000 */
.L_x_320:
        /* <DEDUP_REMOVED lines=12> */
.L_x_323:
[----:B------:R-:W-:Y:S05]  /*9b70*/  BSYNC B1 ;  /* 0x0000000000017941 */ /* 0x000fea0003800000 */
.L_x_322:
        /* <DEDUP_REMOVED lines=11> */
.L_x_325:
[----:B------:R-:W-:Y:S05]  /*9c30*/  BSYNC B1 ;  /* 0x0000000000017941 */ /* 0x000fea0003800000 */
.L_x_324:
        /* <DEDUP_REMOVED lines=13> */
.L_x_327:
[----:B------:R-:W-:Y:S05]  /*9d10*/  BSYNC B1 ;  /* 0x0000000000017941 */ /* 0x000fea0003800000 */
.L_x_326:
        /* <DEDUP_REMOVED lines=12> */
.L_x_329:
[----:B------:R-:W-:Y:S05]  /*9de0*/  BSYNC B1 ;  /* 0x0000000000017941 */ /* 0x000fea0003800000 */
.L_x_328:
        /* <DEDUP_REMOVED lines=12> */
.L_x_331:
[----:B------:R-:W-:Y:S05]  /*9eb0*/  BSYNC B1 ;  /* 0x0000000000017941 */ /* 0x000fea0003800000 */
.L_x_330:
        /* <DEDUP_REMOVED lines=11> */
.L_x_333:
[----:B------:R-:W-:Y:S05]  /*9f70*/  BSYNC B1 ;  /* 0x0000000000017941 */ /* 0x000fea0003800000 */
.L_x_332:
        /* <DEDUP_REMOVED lines=13> */
.L_x_335:
[----:B------:R-:W-:Y:S05]  /*a050*/  BSYNC B1 ;  /* 0x0000000000017941 */ /* 0x000fea0003800000 */
.L_x_334:
        /* <DEDUP_REMOVED lines=12> */
.L_x_337:
[----:B------:R-:W-:Y:S05]  /*a120*/  BSYNC B1 ;  /* 0x0000000000017941 */ /* 0x000fea0003800000 */
.L_x_336:
        /* <DEDUP_REMOVED lines=12> */
.L_x_339:
[----:B------:R-:W-:Y:S05]  /*a1f0*/  BSYNC B1 ;  /* 0x0000000000017941 */ /* 0x000fea0003800000 */
.L_x_338:
        /* <DEDUP_REMOVED lines=11> */
.L_x_341:
[----:B------:R-:W-:Y:S05]  /*a2b0*/  BSYNC B1 ;  /* 0x0000000000017941 */ /* 0x000fea0003800000 */
.L_x_340:
        /* <DEDUP_REMOVED lines=13> */
.L_x_343:
[----:B------:R-:W-:Y:S05]  /*a390*/  BSYNC B1 ;  /* 0x0000000000017941 */ /* 0x000fea0003800000 */
.L_x_342:
        /* <DEDUP_REMOVED lines=12> */
.L_x_345:
[----:B------:R-:W-:Y:S05]  /*a460*/  BSYNC B1 ;  /* 0x0000000000017941 */ /* 0x000fea0003800000 */
.L_x_344:
        /* <DEDUP_REMOVED lines=12> */
.L_x_347:
[----:B------:R-:W-:Y:S05]  /*a530*/  BSYNC B1 ;  /* 0x0000000000017941 */ /* 0x000fea0003800000 */
.L_x_346:
        /* <DEDUP_REMOVED lines=11> */
.L_x_349:
[----:B------:R-:W-:Y:S05]  /*a5f0*/  BSYNC B1 ;  /* 0x0000000000017941 */ /* 0x000fea0003800000 */
.L_x_348:
        /* <DEDUP_REMOVED lines=13> */
.L_x_351:
[----:B------:R-:W-:Y:S05]  /*a6d0*/  BSYNC B1 ;  /* 0x0000000000017941 */ /* 0x000fea0003800000 */
.L_x_350:
        /* <DEDUP_REMOVED lines=12> */
.L_x_353:
[----:B------:R-:W-:Y:S05]  /*a7a0*/  BSYNC B1 ;  /* 0x0000000000017941 */ /* 0x000fea0003800000 */
.L_x_352:
        /* <DEDUP_REMOVED lines=12> */
.L_x_355:
[----:B------:R-:W-:Y:S05]  /*a870*/  BSYNC B1 ;  /* 0x0000000000017941 */ /* 0x000fea0003800000 */
.L_x_354:
        /* <DEDUP_REMOVED lines=11> */
.L_x_357:
[----:B------:R-:W-:Y:S05]  /*a930*/  BSYNC B1 ;  /* 0x0000000000017941 */ /* 0x000fea0003800000 */
.L_x_356:
        /* <DEDUP_REMOVED lines=13> */
.L_x_359:
[----:B------:R-:W-:Y:S05]  /*aa10*/  BSYNC B1 ;  /* 0x0000000000017941 */ /* 0x000fea0003800000 */
.L_x_358:
        /* <DEDUP_REMOVED lines=12> */
.L_x_361:
[----:B------:R-:W-:Y:S05]  /*aae0*/  BSYNC B1 ;  /* 0x0000000000017941 */ /* 0x000fea0003800000 */
.L_x_360:
        /* <DEDUP_REMOVED lines=12> */
.L_x_363:
[----:B------:R-:W-:Y:S05]  /*abb0*/  BSYNC B1 ;  /* 0x0000000000017941 */ /* 0x000fea0003800000 */
.L_x_362:
        /* <DEDUP_REMOVED lines=11> */
.L_x_365:
[----:B------:R-:W-:Y:S05]  /*ac70*/  BSYNC B1 ;  /* 0x0000000000017941 */ /* 0x000fea0003800000 */
.L_x_364:
        /* <DEDUP_REMOVED lines=13> */
.L_x_367:
[----:B------:R-:W-:Y:S05]  /*ad50*/  BSYNC B1 ;  /* 0x0000000000017941 */ /* 0x000fea0003800000 */
.L_x_366:
        /* <DEDUP_REMOVED lines=12> */
.L_x_369:
[----:B------:R-:W-:Y:S05]  /*ae20*/  BSYNC B1 ;  /* 0x0000000000017941 */ /* 0x000fea0003800000 */
.L_x_368:
        /* <DEDUP_REMOVED lines=12> */
.L_x_371:
[----:B------:R-:W-:Y:S05]  /*aef0*/  BSYNC B1 ;  /* 0x0000000000017941 */ /* 0x000fea0003800000 */
.L_x_370:
        /* <DEDUP_REMOVED lines=11> */
.L_x_373:
[----:B------:R-:W-:Y:S05]  /*afb0*/  BSYNC B1 ;  /* 0x0000000000017941 */ /* 0x000fea0003800000 */
.L_x_372:
        /* <DEDUP_REMOVED lines=13> */
.L_x_375:
[----:B------:R-:W-:Y:S05]  /*b090*/  BSYNC B1 ;  /* 0x0000000000017941 */ /* 0x000fea0003800000 */
.L_x_374:
        /* <DEDUP_REMOVED lines=12> */
.L_x_377:
[----:B------:R-:W-:Y:S05]  /*b160*/  BSYNC B1 ;  /* 0x0000000000017941 */ /* 0x000fea0003800000 */
.L_x_376:
        /* <DEDUP_REMOVED lines=12> */
.L_x_379:
[----:B------:R-:W-:Y:S05]  /*b230*/  BSYNC B1 ;  /* 0x0000000000017941 */ /* 0x000fea0003800000 */
.L_x_378:
        /* <DEDUP_REMOVED lines=11> */
.L_x_381:
[----:B------:R-:W-:Y:S05]  /*b2f0*/  BSYNC B1 ;  /* 0x0000000000017941 */ /* 0x000fea0003800000 */
.L_x_380:
        /* <DEDUP_REMOVED lines=13> */
.L_x_383:
[----:B------:R-:W-:Y:S05]  /*b3d0*/  BSYNC B1 ;  /* 0x0000000000017941 */ /* 0x000fea0003800000 */
.L_x_382:
        /* <DEDUP_REMOVED lines=12> */
.L_x_385:
[----:B------:R-:W-:Y:S05]  /*b4a0*/  BSYNC B1 ;  /* 0x0000000000017941 */ /* 0x000fea0003800000 */
.L_x_384:
        /* <DEDUP_REMOVED lines=12> */
.L_x_387:
[----:B------:R-:W-:Y:S05]  /*b570*/  BSYNC B1 ;  /* 0x0000000000017941 */ /* 0x000fea0003800000 */
.L_x_386:
        /* <DEDUP_REMOVED lines=11> */
.L_x_389:
[----:B------:R-:W-:Y:S05]  /*b630*/  BSYNC B1 ;  /* 0x0000000000017941 */ /* 0x000fea0003800000 */
.L_x_388:
        /* <DEDUP_REMOVED lines=13> */
.L_x_391:
[----:B------:R-:W-:Y:S05]  /*b710*/  BSYNC B1 ;  /* 0x0000000000017941 */ /* 0x000fea0003800000 */
.L_x_390:
        /* <DEDUP_REMOVED lines=12> */
.L_x_393:
[----:B------:R-:W-:Y:S05]  /*b7e0*/  BSYNC B1 ;  /* 0x0000000000017941 */ /* 0x000fea0003800000 */
.L_x_392:
        /* <DEDUP_REMOVED lines=12> */
.L_x_395:
[----:B------:R-:W-:Y:S05]  /*b8b0*/  BSYNC B1 ;  /* 0x0000000000017941 */ /* 0x000fea0003800000 */
.L_x_394:
        /* <DEDUP_REMOVED lines=11> */
.L_x_397:
[----:B------:R-:W-:Y:S05]  /*b970*/  BSYNC B1 ;  /* 0x0000000000017941 */ /* 0x000fea0003800000 */
.L_x_396:
        /* <DEDUP_REMOVED lines=13> */
.L_x_399:
[----:B------:R-:W-:Y:S05]  /*ba50*/  BSYNC B1 ;  /* 0x0000000000017941 */ /* 0x000fea0003800000 */
.L_x_398:
        /* <DEDUP_REMOVED lines=12> */
.L_x_401:
[----:B------:R-:W-:Y:S05]  /*bb20*/  BSYNC B1 ;  /* 0x0000000000017941 */ /* 0x000fea0003800000 */
.L_x_400:
        /* <DEDUP_REMOVED lines=12> */
.L_x_403:
[----:B------:R-:W-:Y:S05]  /*bbf0*/  BSYNC B1 ;  /* 0x0000000000017941 */ /* 0x000fea0003800000 */
.L_x_402:
        /* <DEDUP_REMOVED lines=11> */
.L_x_405:
[----:B------:R-:W-:Y:S05]  /*bcb0*/  BSYNC B1 ;  /* 0x0000000000017941 */ /* 0x000fea0003800000 */
.L_x_404:
        /* <DEDUP_REMOVED lines=13> */
.L_x_407:
[----:B------:R-:W-:Y:S05]  /*bd90*/  BSYNC B1 ;  /* 0x0000000000017941 */ /* 0x000fea0003800000 */
.L_x_406:
        /* <DEDUP_REMOVED lines=13> */
.L_x_409:
[----:B------:R-:W-:Y:S05]  /*be70*/  BSYNC B1 ;  /* 0x0000000000017941 */ /* 0x000fea0003800000 */
.L_x_408:
[----:B-1---5:R-:W-:Y:S01]  /*be80*/  HADD2.F32 R3, -RZ, R18.H0_H0 ;  /* 0x20000012ff037230 */ /* 0x022fe20000004100 */
[----:B------:R-:W-:Y:S01]  /*be90*/  ISETP.GT.AND P0, PT, R0, 0x8, P0 ;  /* 0x000000080000780c */ /* 0x000fe20000704270 */
[----:B------:R-:W-:Y:S03]  /*bea0*/  BSSY B1, `(.L_x_410) ;  /* 0x0000007000017945 */ /* 0x000fe60003800000 */
[----:B------:R-:W-:-:S04]  /*beb0*/  FMUL R2, R3, R22 ;  /* 0x0000001603027220 */ /* 0x000fc80000400000 */
[----:B------:R-:W-:-:S05]  /*bec0*/  FFMA R2, R117, R23, R2 ;  /* 0x0000001775027223 */ /* 0x000fca0000000002 */
[----:B------:R-:W-:-:S05]  /*bed0*/  F2FP.F16.F32.PACK_AB R2, RZ, R2 ;  /* 0x00000002ff02723e */ /* 0x000fca00000000ff */
[----:B------:R1:W-:Y:S01]  /*bee0*/  @P3 STG.E.U16 desc[UR54][R224.64+0x2f2], R2 ;  /* 0x0002f202e0003986 */ /* 0x0003e2000c101536 */
[----:B------:R-:W-:Y:S05]  /*bef0*/  @!P0 BRA `(.L_x_411) ;  /* 0x0000000000048947 */ /* 0x000fea0003800000 */
[----:B------:R0:W5:Y:S02]  /*bf00*/  LDG.E.LTC128B.U16 R18, desc[UR54][R220.64+0x2f0] ;  /* 0x0002f036dc127981 */ /* 0x000164000c1e1520 */
.L_x_411:
[----:B------:R-:W-:Y:S05]  /*bf10*/  BSYNC B1 ;  /* 0x0000000000017941 */ /* 0x000fea0003800000 */
.L_x_410:
[----:B-----5:R-:W-:Y:S01]  /*bf20*/  HADD2.F32 R3, -RZ, R18.H0_H0 ;  /* 0x20000012ff037230 */ /* 0x020fe20000004100 */
[----:B------:R-:W-:Y:S01]  /*bf30*/  ISETP.GT.AND P1, PT, R0, 0x8, P1 ;  /* 0x000000080000780c */ /* 0x000fe20000f24270 */
[----:B-1----:R-:W-:Y:S01]  /*bf40*/  @P0 IMAD.MOV.U32 R2, RZ, RZ, R6 ;  /* 0x000000ffff020224 */ /* 0x002fe200078e0006 */
        /* <DEDUP_REMOVED lines=9> */
.L_x_413:
[----:B------:R-:W-:Y:S05]  /*bfe0*/  BSYNC B1 ;  /* 0x0000000000017941 */ /* 0x000fea0003800000 */
.L_x_412:
[----:B------:R-:W-:Y:S05]  /*bff0*/  @!P1 BRA `(.L_x_414) ;  /* 0x0000004c00889947 */ /* 0x000fea0003800000 */
[----:B-1---5:R-:W-:-:S05]  /*c000*/  HADD2.F32 R3, -RZ, R18.H0_H0 ;  /* 0x20000012ff037230 */ /* 0x022fca0000004100 */
[----:B------:R-:W-:-:S04]  /*c010*/  FMUL R0, R3, R22 ;  /* 0x0000001603007220 */ /* 0x000fc80000400000 */
[----:B------:R-:W-:-:S05]  /*c020*/  FFMA R0, R119, R23, R0 ;  /* 0x0000001777007223 */ /* 0x000fca0000000000 */
[----:B------:R-:W-:-:S05]  /*c030*/  F2FP.F16.F32.PACK_AB R0, RZ, R0 ;  /* 0x00000000ff00723e */ /* 0x000fca00000000ff */
[----:B------:R1:W-:Y:S01]  /*c040*/  STG.E.U16 desc[UR54][R6.64+0x2f2], R0 ;  /* 0x0002f20006007986 */ /* 0x0003e2000c101536 */
[----:B------:R-:W-:Y:S05]  /*c050*/  BRA `(.L_x_414) ;  /* 0x0000004c00707947 */ /* 0x000fea0003800000 */
.L_x_33:
[----:B------:R-:W-:Y:S01]  /*c060*/  ULDC.64 UR4, c[0x0][0x5c0] ;  /* 0x0001700000047ab9 */ /* 0x000fe20000000a00 */
[----:B------:R-:W-:Y:S01]  /*c070*/  ISETP.GT.AND P3, PT, R2, 0x1, PT ;  /* 0x000000010200780c */ /* 0x000fe20003f64270 */
[-C--:B------:R-:W-:Y:S01]  /*c080*/  FMUL R4, R120, R23.reuse ;  /* 0x0000001778047220 */ /* 0x080fe20000400000 */
[----:B------:R-:W-:Y:S01]  /*c090*/  LEA R8, P2, R10, UR4, 0x1 ;  /* 0x000000040a087c11 */ /* 0x000fe2000f8408ff */
[-C--:B------:R-:W-:Y:S01]  /*c0a0*/  FMUL R3, R121, R23.reuse ;  /* 0x0000001779037220 */ /* 0x080fe20000400000 */
[----:B------:R-:W-:Y:S01]  /*c0b0*/  SHF.L.U64.HI R7, R6, 0x4, R7 ;  /* 0x0000000406077819 */ /* 0x000fe20000010207 */
[-C--:B------:R-:W-:Y:S01]  /*c0c0*/  FMUL R122, R122, R23.reuse ;  /* 0x000000177a7a7220 */ /* 0x080fe20000400000 */
[----:B------:R-:W-:Y:S01]  /*c0d0*/  LEA.HI.X R9, R10, UR5, R21, 0x1, P2 ;  /* 0x000000050a097c11 */ /* 0x000fe200090f0c15 */
[-C--:B------:R-:W-:Y:S01]  /*c0e0*/  FMUL R123, R123, R23.reuse ;  /* 0x000000177b7b7220 */ /* 0x080fe20000400000 */
[----:B------:R-:W-:Y:S01]  /*c0f0*/  ISETP.GT.AND P2, PT, R0, RZ, P3 ;  /* 0x000000ff0000720c */ /* 0x000fe20001f44270 */
[-C--:B------:R-:W-:Y:S01]  /*c100*/  FMUL R124, R124, R23.reuse ;  /* 0x000000177c7c7220 */ /* 0x080fe20000400000 */
[----:B------:R-:W-:Y:S01]  /*c110*/  F2FP.F16.F32.PACK_AB R4, RZ, R4 ;  /* 0x00000004ff04723e */ /* 0x000fe200000000ff */
[----:B------:R-:W-:Y:S01]  /*c120*/  FMUL R125, R125, R23 ;  /* 0x000000177d7d7220 */ /* 0x000fe20000400000 */
[----:B------:R-:W-:Y:S01]  /*c130*/  F2FP.F16.F32.PACK_AB R3, RZ, R3 ;  /* 0x00000003ff03723e */ /* 0x000fe200000000ff */
[-C--:B------:R-:W-:Y:S01]  /*c140*/  FMUL R126, R126, R23.reuse ;  /* 0x000000177e7e7220 */ /* 0x080fe20000400000 */
[C---:B------:R-:W-:Y:S01]  /*c150*/  ISETP.GT.AND P3, PT, R0.reuse, 0x8, P3 ;  /* 0x000000080000780c */ /* 0x040fe20001f64270 */
[----:B------:R0:W-:Y:S01]  /*c160*/  @P1 STG.E.U16 desc[UR54][R8.64], R4 ;  /* 0x0000000408001986 */ /* 0x0001e2000c101536 */
[----:B------:R-:W-:Y:S01]  /*c170*/  ISETP.GT.AND P1, PT, R0, 0x8, P0 ;  /* 0x000000080000780c */ /* 0x000fe20000724270 */
[-C--:B------:R-:W-:Y:S01]  /*c180*/  FMUL R127, R127, R23.reuse ;  /* 0x000000177f7f7220 */ /* 0x080fe20000400000 */
[----:B------:R-:W-:Y:S01]  /*c190*/  LEA R6, P5, R6, R8, 0x4 ;  /* 0x0000000806067211 */ /* 0x000fe200078a20ff */
[-C--:B------:R-:W-:Y:S01]  /*c1a0*/  FMUL R128, R128, R23.reuse ;  /* 0x0000001780807220 */ /* 0x080fe20000400000 */
[----:B------:R-:W-:Y:S01]  /*c1b0*/  ISETP.GT.AND P0, PT, R2, 0x9, PT ;  /* 0x000000090200780c */ /* 0x000fe20003f04270 */
[--C-:B------:R-:W-:Y:S01]  /*c1c0*/  @P2 IMAD.MOV.U32 R5, RZ, RZ, R9.reuse ;  /* 0x000000ffff052224 */ /* 0x100fe200078e0009 */
[----:B------:R-:W-:Y:S01]  /*c1d0*/  F2FP.F16.F32.PACK_AB R122, RZ, R122 ;  /* 0x0000007aff7a723e */ /* 0x000fe200000000ff */
[----:B------:R-:W-:Y:S01]  /*c1e0*/  IMAD.X R7, R7, 0x1, R9, P5 ;  /* 0x0000000107077824 */ /* 0x000fe200028e0609 */
[----:B------:R-:W-:Y:S01]  /*c1f0*/  ISETP.GT.AND P5, PT, R0, RZ, P0 ;  /* 0x000000ff0000720c */ /* 0x000fe200007a4270 */
[----:B------:R-:W-:Y:S01]  /*c200*/  FMUL R129, R129, R23 ;  /* 0x0000001781817220 */ /* 0x000fe20000400000 */
[----:B------:R-:W-:Y:S01]  /*c210*/  F2FP.F16.F32.PACK_AB R123, RZ, R123 ;  /* 0x0000007bff7b723e */ /* 0x000fe200000000ff */
[-C--:B------:R-:W-:Y:S01]  /*c220*/  FMUL R130, R130, R23.reuse ;  /* 0x0000001782827220 */ /* 0x080fe20000400000 */
[----:B0-----:R-:W-:Y:S01]  /*c230*/  @P2 MOV R4, R8 ;  /* 0x0000000800042202 */ /* 0x001fe20000000f00 */
[-C--:B------:R-:W-:Y:S01]  /*c240*/  FMUL R131, R131, R23.reuse ;  /* 0x0000001783837220 */ /* 0x080fe20000400000 */
[----:B------:R-:W-:Y:S01]  /*c250*/  F2FP.F16.F32.PACK_AB R124, RZ, R124 ;  /* 0x0000007cff7c723e */ /* 0x000fe200000000ff */
[----:B------:R-:W-:Y:S01]  /*c260*/  FMUL R132, R132, R23 ;  /* 0x0000001784847220 */ /* 0x000fe20000400000 */
[----:B------:R-:W-:Y:S01]  /*c270*/  F2FP.F16.F32.PACK_AB R125, RZ, R125 ;  /* 0x0000007dff7d723e */ /* 0x000fe200000000ff */
[----:B------:R0:W-:Y:S01]  /*c280*/  @P2 STG.E.U16 desc[UR54][R4.64+0x2], R3 ;  /* 0x0000020304002986 */ /* 0x0001e2000c101536 */
[----:B------:R-:W-:Y:S01]  /*c290*/  ISETP.GT.AND P2, PT, R2, 0x8, PT ;  /* 0x000000080200780c */ /* 0x000fe20003f44270 */
[-C--:B------:R-:W-:Y:S01]  /*c2a0*/  FMUL R133, R133, R23.reuse ;  /* 0x0000001785857220 */ /* 0x080fe20000400000 */
[----:B------:R-:W-:Y:S01]  /*c2b0*/  F2FP.F16.F32.PACK_AB R126, RZ, R126 ;  /* 0x0000007eff7e723e */ /* 0x000fe200000000ff */
[----:B------:R-:W-:Y:S01]  /*c2c0*/  @P1 STG.E.U16 desc[UR54][R6.64], R122 ;  /* 0x0000007a06001986 */ /* 0x000fe2000c101536 */
[----:B------:R-:W-:Y:S01]  /*c2d0*/  ISETP.GT.AND P4, PT, R0, RZ, P2 ;  /* 0x000000ff0000720c */ /* 0x000fe20001784270 */
[-C--:B------:R-:W-:Y:S01]  /*c2e0*/  FMUL R134, R134, R23.reuse ;  /* 0x0000001786867220 */ /* 0x080fe20000400000 */
[C---:B------:R-:W-:Y:S01]  /*c2f0*/  ISETP.GT.AND P1, PT, R0.reuse, 0x8, P2 ;  /* 0x000000080000780c */ /* 0x040fe20001724270 */
[-C--:B------:R-:W-:Y:S01]  /*c300*/  FMUL R135, R135, R23.reuse ;  /* 0x0000001787877220 */ /* 0x080fe20000400000 */
[----:B------:R-:W-:Y:S01]  /*c310*/  ISETP.GT.AND P2, PT, R0, 0x8, P0 ;  /* 0x000000080000780c */ /* 0x000fe20000744270 */
[----:B------:R-:W-:Y:S01]  /*c320*/  FMUL R136, R136, R23 ;  /* 0x0000001788887220 */ /* 0x000fe20000400000 */
[----:B------:R-:W-:Y:S01]  /*c330*/  ISETP.GT.AND P0, PT, R2, 0x11, PT ;  /* 0x000000110200780c */ /* 0x000fe20003f04270 */
[----:B0-----:R-:W-:Y:S01]  /*c340*/  @P3 IMAD.MOV.U32 R4, RZ, RZ, R6 ;  /* 0x000000ffff043224 */ /* 0x001fe200078e0006 */
[----:B------:R-:W-:Y:S01]  /*c350*/  F2FP.F16.F32.PACK_AB R127, RZ, R127 ;  /* 0x0000007fff7f723e */ /* 0x000fe200000000ff */
[----:B------:R-:W-:Y:S01]  /*c360*/  @P3 IMAD.MOV.U32 R5, RZ, RZ, R7 ;  /* 0x000000ffff053224 */ /* 0x000fe200078e0007 */
[----:B------:R-:W-:Y:S01]  /*c370*/  F2FP.F16.F32.PACK_AB R128, RZ, R128 ;  /* 0x00000080ff80723e */ /* 0x000fe200000000ff */
[----:B------:R-:W-:Y:S01]  /*c380*/  FMUL R137, R137, R23 ;  /* 0x0000001789897220 */ /* 0x000fe20000400000 */
[----:B------:R-:W-:Y:S01]  /*c390*/  F2FP.F16.F32.PACK_AB R129, RZ, R129 ;  /* 0x00000081ff81723e */ /* 0x000fe200000000ff */
[-C--:B------:R-:W-:Y:S01]  /*c3a0*/  FMUL R138, R138, R23.reuse ;  /* 0x000000178a8a7220 */ /* 0x080fe20000400000 */
[----:B------:R0:W-:Y:S01]  /*c3b0*/  @P3 STG.E.U16 desc[UR54][R4.64+0x2], R123 ;  /* 0x0000027b04003986 */ /* 0x0001e2000c101536 */
[----:B------:R-:W-:Y:S01]  /*c3c0*/  ISETP.GT.AND P3, PT, R2, 0x10, PT ;  /* 0x000000100200780c */ /* 0x000fe20003f64270 */
[-C--:B------:R-:W-:Y:S01]  /*c3d0*/  FMUL R139, R139, R23.reuse ;  /* 0x000000178b8b7220 */ /* 0x080fe20000400000 */
[----:B------:R-:W-:Y:S01]  /*c3e0*/  F2FP.F16.F32.PACK_AB R130, RZ, R130 ;  /* 0x00000082ff82723e */ /* 0x000fe200000000ff */
[----:B------:R-:W-:Y:S01]  /*c3f0*/  FMUL R140, R140, R23 ;  /* 0x000000178c8c7220 */ /* 0x000fe20000400000 */
[----:B------:R-:W-:Y:S01]  /*c400*/  F2FP.F16.F32.PACK_AB R131, RZ, R131 ;  /* 0x00000083ff83723e */ /* 0x000fe200000000ff */
[-C--:B------:R-:W-:Y:S01]  /*c410*/  FMUL R141, R141, R23.reuse ;  /* 0x000000178d8d7220 */ /* 0x080fe20000400000 */
[----:B------:R-:W-:Y:S01]  /*c420*/  F2FP.F16.F32.PACK_AB R132, RZ, R132 ;  /* 0x00000084ff84723e */ /* 0x000fe200000000ff */
[----:B------:R-:W-:Y:S01]  /*c430*/  FMUL R142, R142, R23 ;  /* 0x000000178e8e7220 */ /* 0x000fe20000400000 */
[----:B------:R-:W-:Y:S01]  /*c440*/  F2FP.F16.F32.PACK_AB R133, RZ, R133 ;  /* 0x00000085ff85723e */ /* 0x000fe200000000ff */
[-C--:B------:R-:W-:Y:S01]  /*c450*/  FMUL R143, R143, R23.reuse ;  /* 0x000000178f8f7220 */ /* 0x080fe20000400000 */
[----:B------:R-:W-:Y:S01]  /*c460*/  F2FP.F16.F32.PACK_AB R134, RZ, R134 ;  /* 0x00000086ff86723e */ /* 0x000fe200000000ff */
[--C-:B0-----:R-:W-:Y:S01]  /*c470*/  @P4 IMAD.MOV.U32 R5, RZ, RZ, R9.reuse ;  /* 0x000000ffff054224 */ /* 0x101fe200078e0009 */
[----:B------:R-:W-:Y:S01]  /*c480*/  @P4 MOV R4, R8 ;  /* 0x0000000800044202 */ /* 0x000fe20000000f00 */
[----:B------:R-:W-:Y:S01]  /*c490*/  FMUL R144, R144, R23 ;  /* 0x0000001790907220 */ /* 0x000fe20000400000 */
[----:B------:R-:W-:Y:S01]  /*c4a0*/  F2FP.F16.F32.PACK_AB R135, RZ, R135 ;  /* 0x00000087ff87723e */ /* 0x000fe200000000ff */
[-C--:B------:R-:W-:Y:S01]  /*c4b0*/  FMUL R145, R145, R23.reuse ;  /* 0x0000001791917220 */ /* 0x080fe20000400000 */
[----:B------:R-:W-:Y:S01]  /*c4c0*/  F2FP.F16.F32.PACK_AB R136, RZ, R136 ;  /* 0x00000088ff88723e */ /* 0x000fe200000000ff */
[----:B------:R0:W-:Y:S01]  /*c4d0*/  @P4 STG.E.U16 desc[UR54][R4.64+0x10], R124 ;  /* 0x0000107c04004986 */ /* 0x0001e2000c101536 */
[----:B------:R-:W-:Y:S01]  /*c4e0*/  ISETP.GT.AND P4, PT, R0, RZ, P3 ;  /* 0x000000ff0000720c */ /* 0x000fe20001f84270 */
        /* <DEDUP_REMOVED lines=10> */
[----:B0-----:R-:W-:Y:S01]  /*c590*/  @P5 IMAD.MOV.U32 R4, RZ, RZ, R8 ;  /* 0x000000ffff045224 */ /* 0x001fe200078e0008 */
[----:B------:R-:W-:Y:S01]  /*c5a0*/  F2FP.F16.F32.PACK_AB R142, RZ, R142 ;  /* 0x0000008eff8e723e */ /* 0x000fe200000000ff */
[----:B------:R-:W-:Y:S01]  /*c5b0*/  @P5 IMAD.MOV.U32 R5, RZ, RZ, R9 ;  /* 0x000000ffff055224 */ /* 0x000fe200078e0009 */
[----:B------:R-:W-:Y:S01]  /*c5c0*/  F2FP.F16.F32.PACK_AB R143, RZ, R143 ;  /* 0x0000008fff8f723e */ /* 0x000fe200000000ff */
[-C--:B------:R-:W-:Y:S01]  /*c5d0*/  FMUL R151, R151, R23.reuse ;  /* 0x0000001797977220 */ /* 0x080fe20000400000 */
[----:B------:R-:W-:Y:S01]  /*c5e0*/  F2FP.F16.F32.PACK_AB R144, RZ, R144 ;  /* 0x00000090ff90723e */ /* 0x000fe200000000ff */
[-C--:B------:R-:W-:Y:S01]  /*c5f0*/  FMUL R152, R152, R23.reuse ;  /* 0x0000001798987220 */ /* 0x080fe20000400000 */
        /* <DEDUP_REMOVED lines=12> */
[--C-:B0-----:R-:W-:Y:S01]  /*c6c0*/  @P1 IMAD.MOV.U32 R4, RZ, RZ, R6.reuse ;  /* 0x000000ffff041224 */ /* 0x101fe200078e0006 */
[----:B------:R-:W-:Y:S01]  /*c6d0*/  @P1 MOV R5, R7 ;  /* 0x0000000700051202 */ /* 0x000fe20000000f00 */
[-C--:B------:R-:W-:Y:S01]  /*c6e0*/  FMUL R158, R158, R23.reuse ;  /* 0x000000179e9e7220 */ /* 0x080fe20000400000 */
[----:B------:R-:W-:Y:S01]  /*c6f0*/  F2FP.F16.F32.PACK_AB R150, RZ, R150 ;  /* 0x00000096ff96723e */ /* 0x000fe200000000ff */
[----:B------:R-:W-:Y:S01]  /*c700*/  FMUL R159, R159, R23 ;  /* 0x000000179f9f7220 */ /* 0x000fe20000400000 */
[----:B------:R-:W-:Y:S01]  /*c710*/  F2FP.F16.F32.PACK_AB R151, RZ, R151 ;  /* 0x00000097ff97723e */ /* 0x000fe200000000ff */
[----:B------:R0:W-:Y:S01]  /*c720*/  @P1 STG.E.U16 desc[UR54][R4.64+0x10], R126 ;  /* 0x0000107e04001986 */ /* 0x0001e2000c101536 */
[----:B------:R-:W-:Y:S01]  /*c730*/  ISETP.GT.AND P1, PT, R0, 0x8, P3 ;  /* 0x000000080000780c */ /* 0x000fe20001f24270 */
[-C--:B------:R-:W-:Y:S01]  /*c740*/  FMUL R160, R160, R23.reuse ;  /* 0x00000017a0a07220 */ /* 0x080fe20000400000 */
        /* <DEDUP_REMOVED lines=17> */
[----:B------:R-:W-:Y:S01]  /*c860*/  ISETP.GT.AND P2, PT, R0, 0x8, P0 ;  /* 0x000000080000780c */ /* 0x000fe20000744270 */
[-C--:B------:R-:W-:Y:S01]  /*c870*/  FMUL R167, R167, R23.reuse ;  /* 0x00000017a7a77220 */ /* 0x080fe20000400000 */
[----:B------:R-:W-:Y:S01]  /*c880*/  ISETP.GT.AND P0, PT, R2, 0x19, PT ;  /* 0x000000190200780c */ /* 0x000fe20003f04270 */
[----:B------:R-:W-:Y:S01]  /*c890*/  FMUL R168, R168, R23 ;  /* 0x00000017a8a87220 */ /* 0x000fe20000400000 */
[----:B------:R-:W-:Y:S01]  /*c8a0*/  F2FP.F16.F32.PACK_AB R159, RZ, R159 ;  /* 0x0000009fff9f723e */ /* 0x000fe200000000ff */
[-C--:B------:R-:W-:Y:S01]  /*c8b0*/  FMUL R169, R169, R23.reuse ;  /* 0x00000017a9a97220 */ /* 0x080fe20000400000 */
[----:B------:R-:W-:Y:S01]  /*c8c0*/  F2FP.F16.F32.PACK_AB R160, RZ, R160 ;  /* 0x000000a0ffa0723e */ /* 0x000fe200000000ff */
[----:B------:R-:W-:Y:S01]  /*c8d0*/  FMUL R170, R170, R23 ;  /* 0x00000017aaaa7220 */ /* 0x000fe20000400000 */
[----:B------:R-:W-:Y:S01]  /*c8e0*/  F2FP.F16.F32.PACK_AB R161, RZ, R161 ;  /* 0x000000a1ffa1723e */ /* 0x000fe200000000ff */
[----:B------:R-:W-:Y:S01]  /*c8f0*/  FMUL R171, R171, R23 ;  /* 0x00000017abab7220 */ /* 0x000fe20000400000 */
[----:B------:R-:W-:Y:S01]  /*c900*/  F2FP.F16.F32.PACK_AB R162, RZ, R162 ;  /* 0x000000a2ffa2723e */ /* 0x000fe200000000ff */
[----:B0-----:R-:W-:Y:S01]  /*c910*/  @P4 IMAD.MOV.U32 R4, RZ, RZ, R8 ;  /* 0x000000ffff044224 */ /* 0x001fe200078e0008 */
[----:B------:R-:W-:Y:S01]  /*c920*/  F2FP.F16.F32.PACK_AB R163, RZ, R163 ;  /* 0x000000a3ffa3723e */ /* 0x000fe200000000ff */
[--C-:B------:R-:W-:Y:S01]  /*c930*/  @P4 IMAD.MOV.U32 R5, RZ, RZ, R9.reuse ;  /* 0x000000ffff054224 */ /* 0x100fe200078e0009 */
[----:B------:R-:W-:Y:S01]  /*c940*/  F2FP.F16.F32.PACK_AB R164, RZ, R164 ;  /* 0x000000a4ffa4723e */ /* 0x000fe200000000ff */
[----:B------:R-:W-:Y:S01]  /*c950*/  FMUL R172, R172, R23 ;  /* 0x00000017acac7220 */ /* 0x000fe20000400000 */
[----:B------:R-:W-:Y:S01]  /*c960*/  F2FP.F16.F32.PACK_AB R165, RZ, R165 ;  /* 0x000000a5ffa5723e */ /* 0x000fe200000000ff */
[-C--:B------:R-:W-:Y:S01]  /*c970*/  FMUL R173, R173, R23.reuse ;  /* 0x00000017adad7220 */ /* 0x080fe20000400000 */
[----:B------:R0:W-:Y:S01]  /*c980*/  @P4 STG.E.U16 desc[UR54][R4.64+0x20], R128 ;  /* 0x0000208004004986 */ /* 0x0001e2000c101536 */
[----:B------:R-:W-:Y:S01]  /*c990*/  ISETP.GT.AND P4, PT, R0, RZ, P3 ;  /* 0x000000ff0000720c */ /* 0x000fe20001f84270 */
        /* <DEDUP_REMOVED lines=10> */
[----:B0-----:R-:W-:Y:S01]  /*ca40*/  @P5 IMAD.MOV.U32 R5, RZ, RZ, R9 ;  /* 0x000000ffff055224 */ /* 0x001fe200078e0009 */
        /* <DEDUP_REMOVED lines=19> */
[--C-:B------:R-:W-:Y:S01]  /*cb80*/  @P1 IMAD.MOV.U32 R5, RZ, RZ, R7.reuse ;  /* 0x000000ffff051224 */ /* 0x100fe200078e0007 */
        /* <DEDUP_REMOVED lines=332> */
[----:B------:R-:W-:Y:S01]  /*e050*/  @P4 IMAD.MOV.U32 R5, RZ, RZ, R9 ;  /* 0x000000ffff054224 */ /* 0x000fe200078e0009 */
[----:B------:R-:W-:-:S02]  /*e060*/  F2FP.F16.F32.PACK_AB R112, RZ, R112 ;  /* 0x00000070ff70723e */ /* 0x000fc400000000ff */
[----:B------:R-:W-:Y:S02]  /*e070*/  F2FP.F16.F32.PACK_AB R113, RZ, R113 ;  /* 0x00000071ff71723e */ /* 0x000fe400000000ff */
[----:B------:R0:W-:Y:S01]  /*e080*/  @P4 STG.E.U16 desc[UR54][R4.64+0x70], R148 ;  /* 0x0000709404004986 */ /* 0x0001e2000c101536 */
[----:B------:R-:W-:Y:S02]  /*e090*/  ISETP.GT.AND P4, PT, R0, RZ, P3 ;  /* 0x000000ff0000720c */ /* 0x000fe40001f84270 */
[----:B------:R-:W-:Y:S02]  /*e0a0*/  F2FP.F16.F32.PACK_AB R114, RZ, R114 ;  /* 0x00000072ff72723e */ /* 0x000fe400000000ff */
[----:B------:R-:W-:Y:S02]  /*e0b0*/  F2FP.F16.F32.PACK_AB R115, RZ, R115 ;  /* 0x00000073ff73723e */ /* 0x000fe400000000ff */
[----:B------:R-:W-:Y:S02]  /*e0c0*/  F2FP.F16.F32.PACK_AB R116, RZ, R116 ;  /* 0x00000074ff74723e */ /* 0x000fe400000000ff */
[----:B------:R-:W-:-:S02]  /*e0d0*/  F2FP.F16.F32.PACK_AB R117, RZ, R117 ;  /* 0x00000075ff75723e */ /* 0x000fc400000000ff */
[----:B------:R-:W-:Y:S01]  /*e0e0*/  F2FP.F16.F32.PACK_AB R118, RZ, R118 ;  /* 0x00000076ff76723e */ /* 0x000fe200000000ff */
[----:B0-----:R-:W-:Y:S01]  /*e0f0*/  @P5 IMAD.MOV.U32 R5, RZ, RZ, R9 ;  /* 0x000000ffff055224 */ /* 0x001fe200078e0009 */
[----:B------:R-:W-:Y:S02]  /*e100*/  @P5 MOV R4, R8 ;  /* 0x0000000800045202 */ /* 0x000fe40000000f00 */
[----:B------:R-:W-:-:S03]  /*e110*/  F2FP.F16.F32.PACK_AB R119, RZ, R119 ;  /* 0x00000077ff77723e */ /* 0x000fc600000000ff */
[----:B------:R0:W-:Y:S01]  /*e120*/  @P5 STG.E.U16 desc[UR54][R4.64+0x72], R149 ;  /* 0x0000729504005986 */ /* 0x0001e2000c101536 */
[----:B------:R-:W-:Y:S01]  /*e130*/  ISETP.GT.AND P5, PT, R0, RZ, P0 ;  /* 0x000000ff0000720c */ /* 0x000fe200007a4270 */
[----:B0-----:R-:W-:Y:S02]  /*e140*/  @P1 IMAD.MOV.U32 R4, RZ, RZ, R6 ;  /* 0x000000ffff041224 */ /* 0x001fe400078e0006 */
[----:B------:R-:W-:-:S05]  /*e150*/  @P1 IMAD.MOV.U32 R5, RZ, RZ, R7 ;  /* 0x000000ffff051224 */ /* 0x000fca00078e0007 */
[----:B------:R0:W-:Y:S01]  /*e160*/  @P1 STG.E.U16 desc[UR54][R4.64+0x70], R150 ;  /* 0x0000709604001986 */ /* 0x0001e2000c101536 */
[----:B------:R-:W-:Y:S02]  /*e170*/  ISETP.GT.AND P1, PT, R0, 0x8, P3 ;  /* 0x000000080000780c */ /* 0x000fe40001f24270 */
[----:B------:R-:W-:Y:S02]  /*e180*/  ISETP.GT.AND P3, PT, R2, 0x48, PT ;  /* 0x000000480200780c */ /* 0x000fe40003f64270 */
[----:B0-----:R-:W-:Y:S01]  /*e190*/  @P2 MOV R4, R6 ;  /* 0x0000000600042202 */ /* 0x001fe20000000f00 */
[----:B------:R-:W-:-:S05]  /*e1a0*/  @P2 IMAD.MOV.U32 R5, RZ, RZ, R7 ;  /* 0x000000ffff052224 */ /* 0x000fca00078e0007 */
[----:B------:R0:W-:Y:S01]  /*e1b0*/  @P2 STG.E.U16 desc[UR54][R4.64+0x72], R151 ;  /* 0x0000729704002986 */ /* 0x0001e2000c101536 */
[----:B------:R-:W-:Y:S02]  /*e1c0*/  ISETP.GT.AND P2, PT, R0, 0x8, P0 ;  /* 0x000000080000780c */ /* 0x000fe40000744270 */
[----:B------:R-:W-:Y:S01]  /*e1d0*/  ISETP.GT.AND P0, PT, R2, 0x49, PT ;  /* 0x000000490200780c */ /* 0x000fe20003f04270 */
[----:B0-----:R-:W-:Y:S02]  /*e1e0*/  @P4 IMAD.MOV.U32 R4, RZ, RZ, R8 ;  /* 0x000000ffff044224 */ /* 0x001fe400078e0008 */
[----:B------:R-:W-:-:S05]  /*e1f0*/  @P4 IMAD.MOV.U32 R5, RZ, RZ, R9 ;  /* 0x000000ffff054224 */ /* 0x000fca00078e0009 */
[----:B------:R0:W-:Y:S01]  /*e200*/  @P4 STG.E.U16 desc[UR54][R4.64+0x80], R152 ;  /* 0x0000809804004986 */ /* 0x0001e2000c101536 */
[----:B------:R-:W-:Y:S02]  /*e210*/  ISETP.GT.AND P4, PT, R0, RZ, P3 ;  /* 0x000000ff0000720c */ /* 0x000fe40001f84270 */
[----:B0-----:R-:W-:Y:S01]  /*e220*/  @P5 MOV R4, R8 ;  /* 0x0000000800045202 */ /* 0x001fe20000000f00 */
[----:B------:R-:W-:-:S05]  /*e230*/  @P5 IMAD.MOV.U32 R5, RZ, RZ, R9 ;  /* 0x000000ffff055224 */ /* 0x000fca00078e0009 */
        /* <DEDUP_REMOVED lines=235> */
[C---:B------:R-:W-:Y:S02]  /*f0f0*/  ISETP.GT.AND P5, PT, R0.reuse, RZ, P0 ;  /* 0x000000ff0000720c */ /* 0x040fe400007a4270 */
[----:B------:R-:W-:Y:S01]  /*f100*/  ISETP.GT.AND P0, PT, R0, 0x8, P0 ;  /* 0x000000080000780c */ /* 0x000fe20000704270 */
[----:B0-----:R-:W-:Y:S02]  /*f110*/  @P1 IMAD.MOV.U32 R4, RZ, RZ, R6 ;  /* 0x000000ffff041224 */ /* 0x001fe400078e0006 */
[----:B------:R-:W-:-:S05]  /*f120*/  @P1 IMAD.MOV.U32 R5, RZ, RZ, R7 ;  /* 0x000000ffff051224 */ /* 0x000fca00078e0007 */
[----:B------:R0:W-:Y:S01]  /*f130*/  @P1 STG.E.U16 desc[UR54][R4.64+0x150], R206 ;  /* 0x000150ce04001986 */ /* 0x0001e2000c101536 */
        /* <DEDUP_REMOVED lines=377> */
[C---:B------:R-:W-:Y:S02]  /*108d0*/  ISETP.GT.AND P1, PT, R0.reuse, 0x8, P2 ;  /* 0x000000080000780c */ /* 0x040fe40001724270 */
        /* <DEDUP_REMOVED lines=22> */
[----:B------:R0:W-:Y:S02]  /*10a40*/  @P2 STG.E.U16 desc[UR54][R4.64+0x2b2], R103 ;  /* 0x0002b26704002986 */ /* 0x0001e4000c101536 */
[----:B0-----:R-:W-:Y:S02]  /*10a50*/  @P4 IMAD.MOV.U32 R4, RZ, RZ, R8 ;  /* 0x000000ffff044224 */ /* 0x001fe400078e0008 */
[----:B------:R-:W-:-:S05]  /*10a60*/  @P4 IMAD.MOV.U32 R5, RZ, RZ, R9 ;  /* 0x000000ffff054224 */ /* 0x000fca00078e0009 */
[----:B------:R0:W-:Y:S01]  /*10a70*/  @P4 STG.E.U16 desc[UR54][R4.64+0x2c0], R104 ;  /* 0x0002c06804004986 */ /* 0x0001e2000c101536 */
[----:B------:R-:W-:-:S04]  /*10a80*/  ISETP.GT.AND P4, PT, R2, 0x168, PT ;  /* 0x000001680200780c */ /* 0x000fc80003f84270 */
[C---:B------:R-:W-:Y:S02]  /*10a90*/  ISETP.GT.AND P2, PT, R0.reuse, RZ, P4 ;  /* 0x000000ff0000720c */ /* 0x040fe40002744270 */
[----:B------:R-:W-:Y:S02]  /*10aa0*/  ISETP.GT.AND P4, PT, R0, 0x8, P4 ;  /* 0x000000080000780c */ /* 0x000fe40002784270 */
[----:B0-----:R-:W-:Y:S01]  /*10ab0*/  @P5 MOV R4, R8 ;  /* 0x0000000800045202 */ /* 0x001fe20000000f00 */
[----:B------:R-:W-:-:S05]  /*10ac0*/  @P5 IMAD.MOV.U32 R5, RZ, RZ, R9 ;  /* 0x000000ffff055224 */ /* 0x000fca00078e0009 */
[----:B------:R0:W-:Y:S01]  /*10ad0*/  @P5 STG.E.U16 desc[UR54][R4.64+0x2c2], R105 ;  /* 0x0002c26904005986 */ /* 0x0001e2000c101536 */
[----:B------:R-:W-:-:S04]  /*10ae0*/  ISETP.GT.AND P5, PT, R2, 0x169, PT ;  /* 0x000001690200780c */ /* 0x000fc80003fa4270 */
[----:B------:R-:W-:Y:S01]  /*10af0*/  ISETP.GT.AND P6, PT, R0, RZ, P5 ;  /* 0x000000ff0000720c */ /* 0x000fe20002fc4270 */
[----:B0-----:R-:W-:Y:S02]  /*10b00*/  @P1 IMAD.MOV.U32 R4, RZ, RZ, R6 ;  /* 0x000000ffff041224 */ /* 0x001fe400078e0006 */
[----:B------:R-:W-:-:S10]  /*10b10*/  @P1 IMAD.MOV.U32 R5, RZ, RZ, R7 ;  /* 0x000000ffff051224 */ /* 0x000fd400078e0007 */
[----:B------:R-:W-:Y:S01]  /*10b20*/  @P6 IMAD.MOV.U32 R3, RZ, RZ, R9 ;  /* 0x000000ffff036224 */ /* 0x000fe200078e0009 */
[----:B------:R0:W-:Y:S01]  /*10b30*/  @P1 STG.E.U16 desc[UR54][R4.64+0x2c0], R106 ;  /* 0x0002c06a04001986 */ /* 0x0001e2000c101536 */
[----:B------:R-:W-:Y:S02]  /*10b40*/  ISETP.GT.AND P1, PT, R2, 0x178, PT ;  /* 0x000001780200780c */ /* 0x000fe40003f24270 */
[----:B0-----:R-:W-:Y:S01]  /*10b50*/  @P0 MOV R4, R6 ;  /* 0x0000000600040202 */ /* 0x001fe20000000f00 */
[----:B------:R-:W-:-:S05]  /*10b60*/  @P0 IMAD.MOV.U32 R5, RZ, RZ, R7 ;  /* 0x000000ffff050224 */ /* 0x000fca00078e0007 */
[----:B------:R0:W-:Y:S01]  /*10b70*/  @P0 STG.E.U16 desc[UR54][R4.64+0x2c2], R107 ;  /* 0x0002c26b04000986 */ /* 0x0001e2000c101536 */
[----:B------:R-:W-:Y:S01]  /*10b80*/  ISETP.GT.AND P0, PT, R2, 0x179, PT ;  /* 0x000001790200780c */ /* 0x000fe20003f04270 */
[----:B0-----:R-:W-:Y:S02]  /*10b90*/  @P2 IMAD.MOV.U32 R4, RZ, RZ, R8 ;  /* 0x000000ffff042224 */ /* 0x001fe400078e0008 */
[----:B------:R-:W-:-:S05]  /*10ba0*/  @P2 IMAD.MOV.U32 R5, RZ, RZ, R9 ;  /* 0x000000ffff052224 */ /* 0x000fca00078e0009 */
[----:B------:R-:W-:Y:S01]  /*10bb0*/  @P2 STG.E.U16 desc[UR54][R4.64+0x2d0], R108 ;  /* 0x0002d06c04002986 */ /* 0x000fe2000c101536 */
[----:B------:R-:W-:Y:S02]  /*10bc0*/  ISETP.GT.AND P2, PT, R2, 0x171, PT ;  /* 0x000001710200780c */ /* 0x000fe40003f44270 */
[----:B------:R-:W-:-:S05]  /*10bd0*/  @P6 MOV R2, R8 ;  /* 0x0000000800026202 */ /* 0x000fca0000000f00 */
[----:B------:R0:W-:Y:S01]  /*10be0*/  @P6 STG.E.U16 desc[UR54][R2.64+0x2d2], R109 ;  /* 0x0002d26d02006986 */ /* 0x0001e2000c101536 */
[C---:B------:R-:W-:Y:S02]  /*10bf0*/  ISETP.GT.AND P6, PT, R0.reuse, 0x8, P5 ;  /* 0x000000080000780c */ /* 0x040fe40002fc4270 */
[C---:B------:R-:W-:Y:S02]  /*10c00*/  ISETP.GT.AND P5, PT, R0.reuse, RZ, P3 ;  /* 0x000000ff0000720c */ /* 0x040fe40001fa4270 */
[----:B------:R-:W-:Y:S01]  /*10c10*/  ISETP.GT.AND P3, PT, R0, 0x8, P3 ;  /* 0x000000080000780c */ /* 0x000fe20001f64270 */
[----:B0-----:R-:W-:Y:S02]  /*10c20*/  @P4 IMAD.MOV.U32 R2, RZ, RZ, R6 ;  /* 0x000000ffff024224 */ /* 0x001fe400078e0006 */
[----:B------:R-:W-:-:S05]  /*10c30*/  @P4 IMAD.MOV.U32 R3, RZ, RZ, R7 ;  /* 0x000000ffff034224 */ /* 0x000fca00078e0007 */
[----:B------:R0:W-:Y:S01]  /*10c40*/  @P4 STG.E.U16 desc[UR54][R2.64+0x2d0], R110 ;  /* 0x0002d06e02004986 */ /* 0x0001e2000c101536 */
[C---:B------:R-:W-:Y:S02]  /*10c50*/  ISETP.GT.AND P4, PT, R0.reuse, RZ, P2 ;  /* 0x000000ff0000720c */ /* 0x040fe40001784270 */
[----:B------:R-:W-:Y:S02]  /*10c60*/  ISETP.GT.AND P2, PT, R0, 0x8, P2 ;  /* 0x000000080000780c */ /* 0x000fe40001744270 */
        /* <DEDUP_REMOVED lines=12> */
[----:B------:R0:W-:Y:S02]  /*10d30*/  @P4 STG.E.U16 desc[UR54][R2.64+0x2e2], R113 ;  /* 0x0002e27102004986 */ /* 0x0001e4000c101536 */
[----:B0-----:R-:W-:Y:S02]  /*10d40*/  @P3 IMAD.MOV.U32 R2, RZ, RZ, R6 ;  /* 0x000000ffff023224 */ /* 0x001fe400078e0006 */
[----:B------:R-:W-:-:S05]  /*10d50*/  @P3 IMAD.MOV.U32 R3, RZ, RZ, R7 ;  /* 0x000000ffff033224 */ /* 0x000fca00078e0007 */
[----:B------:R0:W-:Y:S02]  /*10d60*/  @P3 STG.E.U16 desc[UR54][R2.64+0x2e0], R114 ;  /* 0x0002e07202003986 */ /* 0x0001e4000c101536 */
[----:B0-----:R-:W-:Y:S01]  /*10d70*/  @P2 MOV R2, R6 ;  /* 0x0000000600022202 */ /* 0x001fe20000000f00 */
[----:B------:R-:W-:-:S05]  /*10d80*/  @P2 IMAD.MOV.U32 R3, RZ, RZ, R7 ;  /* 0x000000ffff032224 */ /* 0x000fca00078e0007 */
[----:B------:R0:W-:Y:S02]  /*10d90*/  @P2 STG.E.U16 desc[UR54][R2.64+0x2e2], R115 ;  /* 0x0002e27302002986 */ /* 0x0001e4000c101536 */
[----:B0-----:R-:W-:Y:S02]  /*10da0*/  @P6 IMAD.MOV.U32 R2, RZ, RZ, R8 ;  /* 0x000000ffff026224 */ /* 0x001fe400078e0008 */
[----:B------:R-:W-:-:S05]  /*10db0*/  @P6 IMAD.MOV.U32 R3, RZ, RZ, R9 ;  /* 0x000000ffff036224 */ /* 0x000fca00078e0009 */
[----:B------:R0:W-:Y:S04]  /*10dc0*/  @P6 STG.E.U16 desc[UR54][R2.64+0x2f0], R116 ;  /* 0x0002f07402006986 */ /* 0x0001e8000c101536 */
[----:B------:R1:W-:Y:S01]  /*10dd0*/  @P5 STG.E.U16 desc[UR54][R8.64+0x2f2], R117 ;  /* 0x0002f27508005986 */ /* 0x0003e2000c101536 */
[----:B0-----:R-:W-:Y:S01]  /*10de0*/  @P1 MOV R2, R6 ;  /* 0x0000000600021202 */ /* 0x001fe20000000f00 */
[----:B------:R-:W-:-:S05]  /*10df0*/  @P1 IMAD.MOV.U32 R3, RZ, RZ, R7 ;  /* 0x000000ffff031224 */ /* 0x000fca00078e0007 */
[----:B------:R1:W-:Y:S04]  /*10e00*/  @P1 STG.E.U16 desc[UR54][R2.64+0x2f0], R118 ;  /* 0x0002f07602001986 */ /* 0x0003e8000c101536 */
[----:B------:R1:W-:Y:S02]  /*10e10*/  @P0 STG.E.U16 desc[UR54][R6.64+0x2f2], R119 ;  /* 0x0002f27706000986 */ /* 0x0003e4000c101536 */
.L_x_414:
[----:B------:R-:W-:Y:S05]  /*10e20*/  BSYNC B0 ;  /* 0x0000000000007941 */ /* 0x000fea0003800000 */
.L_x_32:
[----:B-1----:R-:W-:Y:S01]  /*10e30*/  IMAD.U32 R0, RZ, RZ, UR47 ;  /* 0x0000002fff007e24 */ /* 0x002fe2000f8e00ff */
[----:B------:R-:W-:Y:S01]  /*10e40*/  ULDC.64 UR4, c[0x0][0x650] ;  /* 0x0001940000047ab9 */ /* 0x000fe20000000a00 */
[----:B------:R-:W-:Y:S01]  /*10e50*/  IMAD.U32 R2, RZ, RZ, UR52 ;  /* 0x00000034ff027e24 */ /* 0x000fe2000f8e00ff */
[----:B------:R-:W-:Y:S01]  /*10e60*/  MOV R3, UR53 ;  /* 0x0000003500037c02 */ /* 0x000fe20008000f00 */
[----:B------:R1:W-:Y:S01]  /*10e70*/  SYNCS.ARRIVE.TRANS64.A1T0 RZ, [R0+UR49], RZ ;  /* 0x000000ff00ff79a7 */ /* 0x0003e20008100031 */
[----:B-----5:R-:W-:Y:S01]  /*10e80*/  IMAD.MOV.U32 R18, RZ, RZ, -0x1 ;  /* 0xffffffffff127424 */ /* 0x020fe200078e00ff */
[----:B------:R-:W-:Y:S02]  /*10e90*/  MOV R19, 0xffffffff ;  /* 0xffffffff00137802 */ /* 0x000fe40000000f00 */
[----:B------:R-:W-:Y:S01]  /*10ea0*/  LEA R16, P0, R2, R16, 0x1 ;  /* 0x0000001002107211 */ /* 0x000fe200078008ff */
[----:B-1----:R-:W-:-:S05]  /*10eb0*/  IMAD.U32 R0, RZ, RZ, UR37 ;  /* 0x00000025ff007e24 */ /* 0x002fca000f8e00ff */
[--C-:B------:R-:W-:Y:S01]  /*10ec0*/  LEA.HI.X R17, R2, R17, R0.reuse, 0x1, P0 ;  /* 0x0000001102117211 */ /* 0x100fe200000f0c00 */
[----:B------:R-:W-:Y:S01]  /*10ed0*/  IMAD.MOV.U32 R2, RZ, RZ, -0x1 ;  /* 0xffffffffff027424 */ /* 0x000fe200078e00ff */
[----:B------:R-:W-:Y:S02]  /*10ee0*/  ISETP.GE.U32.AND P0, PT, R16, UR4, PT ;  /* 0x0000000410007c0c */ /* 0x000fe4000bf06070 */
[----:B------:R-:W-:Y:S02]  /*10ef0*/  PRMT R0, RZ, 0x7610, R0 ;  /* 0x00007610ff007816 */ /* 0x000fe40000000000 */
[----:B------:R-:W-:-:S13]  /*10f00*/  ISETP.GE.U32.AND.EX P0, PT, R17, UR5, PT, P0 ;  /* 0x0000000511007c0c */ /* 0x000fda000bf06100 */
[----:B------:R-:W-:Y:S05]  /*10f10*/  @P0 BRA `(.L_x_415) ;  /* 0x00000004008c0947 */ /* 0x000fea0003800000 */
[----:B------:R-:W1:Y:S01]  /*10f20*/  S2UR UR6, SR_CTAID.X ;  /* 0x00000000000679c3 */ /* 0x000e620000002500 */
[----:B------:R-:W-:Y:S01]  /*10f30*/  ULDC.64 UR4, c[0x0][0x628] ;  /* 0x00018a0000047ab9 */ /* 0x000fe20000000a00 */
[----:B------:R-:W-:Y:S01]  /*10f40*/  ULDC UR7, c[0x0][0x150] ;  /* 0x0000540000077ab9 */ /* 0x000fe20000000800 */
[----:B------:R-:W-:Y:S01]  /*10f50*/  ISETP.NE.U32.AND P0, PT, RZ, UR4, PT ;  /* 0x00000004ff007c0c */ /* 0x000fe2000bf05070 */
[----:B------:R-:W-:Y:S01]  /*10f60*/  ULDC UR15, c[0x0][0x630] ;  /* 0x00018c00000f7ab9 */ /* 0x000fe20000000800 */
[C---:B------:R-:W-:Y:S01]  /*10f70*/  R2UR UR16, R16.reuse ;  /* 0x00000000101072ca */ /* 0x040fe200000e0000 */
[----:B------:R-:W-:Y:S01]  /*10f80*/  ULDC UR18, c[0x0][0x154] ;  /* 0x0000550000127ab9 */ /* 0x000fe20000000800 */
[----:B------:R-:W-:Y:S01]  /*10f90*/  ISETP.NE.AND.EX P0, PT, RZ, UR5, PT, P0 ;  /* 0x00000005ff007c0c */ /* 0x000fe2000bf05300 */
[----:B------:R-:W0:Y:S01]  /*10fa0*/  S2UR UR20, SR_CTAID.Y ;  /* 0x00000000001479c3 */ /* 0x000e220000002600 */
[----:B------:R-:W-:Y:S02]  /*10fb0*/  R2UR UR17, R17 ;  /* 0x00000000111172ca */ /* 0x000fe400000e0000 */
[----:B------:R-:W-:-:S02]  /*10fc0*/  R2UR UR12, R16 ;  /* 0x00000000100c72ca */ /* 0x000fc400000e0000 */
[----:B------:R-:W-:Y:S02]  /*10fd0*/  R2UR UR13, R17 ;  /* 0x00000000110d72ca */ /* 0x000fe400000e0000 */
[----:B-1----:R-:W-:-:S05]  /*10fe0*/  I2FP.F32.U32 R0, UR6 ;  /* 0x0000000600007c45 */ /* 0x002fca0008201000 */
[----:B------:R-:W-:-:S04]  /*10ff0*/  FMUL R0, R0, UR7 ;  /* 0x0000000700007c20 */ /* 0x000fc80008400000 */
[----:B------:R1:W0:Y:S01]  /*11000*/  F2I.U32.TRUNC.NTZ R2, R0 ;  /* 0x0000000000027305 */ /* 0x000222000020f000 */
[----:B------:R-:W-:Y:S05]  /*11010*/  @!P0 BRA `(.L_x_416) ;  /* 0x0000000000308947 */ /* 0x000fea0003800000 */
        /* <DEDUP_REMOVED lines=12> */
.L_x_416:
[----:B------:R-:W-:Y:S01]  /*110e0*/  USHF.R.U64 UR12, UR12, UR15, UR13 ;  /* 0x0000000f0c0c7299 */ /* 0x000fe2000800120d */
[----:B01----:R-:W-:Y:S01]  /*110f0*/  I2FP.F32.U32 R0, UR20 ;  /* 0x0000001400007c45 */ /* 0x003fe20008201000 */
[----:B------:R-:W-:Y:S02]  /*11100*/  USHF.R.U32.HI UR4, URZ, UR15, UR13 ;  /* 0x0000000f3f047299 */ /* 0x000fe4000801160d */
[----:B------:R-:W-:Y:S02]  /*11110*/  UIADD3 UR7, UP0, URZ, -UR12, URZ ;  /* 0x8000000c3f077290 */ /* 0x000fe4000ff1e03f */
[----:B------:R-:W-:Y:S01]  /*11120*/  FMUL R0, R0, UR18 ;  /* 0x0000001200007c20 */ /* 0x000fe20008400000 */
[----:B------:R-:W-:Y:S01]  /*11130*/  ULDC.64 UR10, c[0x0][0x620] ;  /* 0x00018800000a7ab9 */ /* 0x000fe20000000a00 */
[----:B------:R-:W-:Y:S01]  /*11140*/  UIADD3.X UR4, URZ, ~UR4, URZ, UP0, !UPT ;  /* 0x800000043f047290 */ /* 0x000fe200087fe43f */
[----:B------:R-:W-:Y:S01]  /*11150*/  UMOV UR8, UR16 ;  /* 0x0000001000087c82 */ /* 0x000fe20008000000 */
[----:B------:R-:W-:-:S02]  /*11160*/  UMOV UR9, UR17 ;  /* 0x0000001100097c82 */ /* 0x000fc40008000000 */
[----:B------:R-:W0:Y:S01]  /*11170*/  F2I.U32.TRUNC.NTZ R0, R0 ;  /* 0x0000000000007305 */ /* 0x000e22000020f000 */
[----:B------:R-:W-:Y:S01]  /*11180*/  UIMAD UR4, UR4, UR10, URZ ;  /* 0x0000000a040472a4 */ /* 0x000fe2000f8e023f */
[----:B------:R-:W-:Y:S01]  /*11190*/  R2UR UR17, R2 ;  /* 0x00000000021172ca */ /* 0x000fe200000e0000 */
[----:B------:R-:W-:Y:S02]  /*111a0*/  UIMAD.WIDE.U32 UR8, UR7, UR10, UR8 ;  /* 0x0000000a070872a5 */ /* 0x000fe4000f8e0008 */
[----:B------:R-:W-:Y:S01]  /*111b0*/  UIMAD UR7, UR7, UR11, UR4 ;  /* 0x0000000b070772a4 */ /* 0x000fe2000f8e0204 */
[----:B------:R-:W-:Y:S01]  /*111c0*/  ULDC UR23, c[0x0][0x658] ;  /* 0x0001960000177ab9 */ /* 0x000fe20000000800 */
[----:B------:R-:W-:Y:S02]  /*111d0*/  UMOV UR15, 0xffffffff ;  /* 0xffffffff000f7882 */ /* 0x000fe40000000000 */
[----:B------:R-:W-:Y:S01]  /*111e0*/  UIADD3 UR7, UR9, UR7, URZ ;  /* 0x0000000709077290 */ /* 0x000fe2000fffe03f */
[----:B------:R-:W-:Y:S01]  /*111f0*/  ULDC UR10, c[0x0][0x618] ;  /* 0x00018600000a7ab9 */ /* 0x000fe20000000800 */
[----:B------:R-:W-:Y:S01]  /*11200*/  ULDC.64 UR4, c[0x0][0x640] ;  /* 0x0001900000047ab9 */ /* 0x000fe20000000a00 */
[----:B------:R-:W-:Y:S01]  /*11210*/  USHF.L.U32 UR19, UR15, UR23, URZ ;  /* 0x000000170f137299 */ /* 0x000fe2000800063f */
[----:B------:R-:W-:Y:S01]  /*11220*/  ISETP.NE.U32.AND P0, PT, RZ, UR4, PT ;  /* 0x00000004ff007c0c */ /* 0x000fe2000bf05070 */
[----:B------:R-:W-:Y:S01]  /*11230*/  USHF.R.U64 UR15, UR8, UR10, UR7 ;  /* 0x0000000a080f7299 */ /* 0x000fe20008001207 */
[----:B0-----:R-:W-:Y:S01]  /*11240*/  R2UR UR11, R0 ;  /* 0x00000000000b72ca */ /* 0x001fe200000e0000 */
[----:B------:R-:W-:Y:S01]  /*11250*/  USHF.R.U32.HI UR7, URZ, UR10, UR7 ;  /* 0x0000000a3f077299 */ /* 0x000fe20008011607 */
[----:B------:R-:W-:Y:S01]  /*11260*/  ISETP.NE.AND.EX P0, PT, RZ, UR5, PT, P0 ;  /* 0x00000005ff007c0c */ /* 0x000fe2000bf05300 */
[----:B------:R-:W-:Y:S01]  /*11270*/  ULDC UR22, c[0x0][0x608] ;  /* 0x0001820000167ab9 */ /* 0x000fe20000000800 */
[----:B------:R-:W-:-:S02]  /*11280*/  UIADD3 UR8, -UR17, URZ, URZ ;  /* 0x0000003f11087290 */ /* 0x000fc4000fffe13f */
[----:B------:R-:W-:Y:S02]  /*11290*/  USHF.R.U64 UR18, UR15, UR22, UR7 ;  /* 0x000000160f127299 */ /* 0x000fe40008001207 */
[----:B------:R-:W-:Y:S01]  /*112a0*/  USHF.R.U32.HI UR7, URZ, UR22, UR7 ;  /* 0x000000163f077299 */ /* 0x000fe20008011607 */
[----:B------:R-:W-:Y:S01]  /*112b0*/  UMOV UR16, 0x1 ;  /* 0x0000000100107882 */ /* 0x000fe20000000000 */
[----:B------:R-:W-:Y:S02]  /*112c0*/  ULDC UR21, c[0x0][0x144] ;  /* 0x0000510000157ab9 */ /* 0x000fe40000000800 */
[----:B------:R-:W-:Y:S01]  /*112d0*/  USHF.R.U64 UR17, UR18, UR23, UR7 ;  /* 0x0000001712117299 */ /* 0x000fe20008001207 */
[----:B------:R-:W-:Y:S01]  /*112e0*/  ULDC UR13, c[0x0][0x600] ;  /* 0x00018000000d7ab9 */ /* 0x000fe20000000800 */
[----:B------:R-:W-:Y:S02]  /*112f0*/  UIADD3 UR22, -UR11, URZ, URZ ;  /* 0x0000003f0b167290 */ /* 0x000fe4000fffe13f */
[----:B------:R-:W-:-:S02]  /*11300*/  USHF.L.U32 UR16, UR16, UR23, URZ ;  /* 0x0000001710107299 */ /* 0x000fc4000800063f */
[----:B------:R-:W-:Y:S02]  /*11310*/  USHF.R.U32.HI UR11, URZ, UR23, UR7 ;  /* 0x000000173f0b7299 */ /* 0x000fe40008011607 */
[----:B------:R-:W-:Y:S02]  /*11320*/  UIADD3 UR14, UR13, -0x1, URZ ;  /* 0xffffffff0d0e7890 */ /* 0x000fe4000fffe03f */
[----:B------:R-:W-:Y:S02]  /*11330*/  ULOP3.LUT UR19, URZ, UR19, URZ, 0x33, !UPT ;  /* 0x000000133f137292 */ /* 0x000fe4000f8e333f */
        /* <DEDUP_REMOVED lines=16> */
.L_x_417:
[----:B------:R-:W-:Y:S01]  /*11440*/  UISETP.NE.AND UP0, UPT, UR38, URZ, UPT ;  /* 0x0000003f2600728c */ /* 0x000fe2000bf05270 */
[----:B------:R-:W-:Y:S01]  /*11450*/  IMAD.MOV.U32 R0, RZ, RZ, 0x1 ;  /* 0x00000001ff007424 */ /* 0x000fe200078e00ff */
[----:B------:R-:W-:Y:S01]  /*11460*/  USHF.R.U64 UR4, UR10, UR24, UR11 ;  /* 0x000000180a047299 */ /* 0x000fe2000800120b */
[----:B------:R-:W-:Y:S01]  /*11470*/  IMAD.U32 R19, RZ, RZ, UR12 ;  /* 0x0000000cff137e24 */ /* 0x000fe2000f8e00ff */
[----:B------:R-:W-:Y:S02]  /*11480*/  ULOP3.LUT UR19, UR18, UR19, URZ, 0xc0, !UPT ;  /* 0x0000001312137292 */ /* 0x000fe4000f8ec03f */
[----:B------:R-:W-:Y:S02]  /*11490*/  UIADD3 UR5, -UR4, URZ, URZ ;  /* 0x0000003f04057290 */ /* 0x000fe4000fffe13f */
[----:B------:R-:W-:Y:S02]  /*114a0*/  ULOP3.LUT UR14, UR15, UR14, URZ, 0xc0, !UPT ;  /* 0x0000000e0f0e7292 */ /* 0x000fe4000f8ec03f */
[----:B------:R-:W-:-:S02]  /*114b0*/  UIMAD UR4, UR16, UR4, UR19 ;  /* 0x00000004100472a4 */ /* 0x000fc4000f8e0213 */
        /* <DEDUP_REMOVED lines=8> */
[----:B------:R-:W-:-:S07]  /*11540*/  MOV R18, UR4 ;  /* 0x0000000400127c02 */ /* 0x000fce0008000f00 */
.L_x_415:
[----:B------:R-:W-:Y:S01]  /*11550*/  LOP3.LUT P0, RZ, R0, 0xff, RZ, 0xc0, !PT ;  /* 0x000000ff00ff7812 */ /* 0x000fe2000780c0ff */
[----:B------:R-:W-:-:S12]  /*11560*/  ULOP3.LUT UR45, UR45, 0x1, URZ, 0x3c, !UPT ;  /* 0x000000012d2d7892 */ /* 0x000fd8000f8e3c3f */
[----:B------:R-:W-:Y:S05]  /*11570*/  @P0 BRA `(.L_x_418) ;  /* 0xffffff0000140947 */ /* 0x000fea000383ffff */
[----:B------:R-:W-:Y:S05]  /*11580*/  EXIT ;  /* 0x000000000000794d */ /* 0x000fea0003800000 */
.L_x_13:
[----:B------:R-:W-:-:S08]  /*11590*/  ISETP.NE.AND P0, PT, RZ, UR8, PT ;  /* 0x00000008ff007c0c */ /* 0x000fd0000bf05270 */
[----:B-----5:R-:W0:-:S00]  /*115a0*/  USETMAXREG.DEALLOC.CTAPOOL 0x28 ;  /* 0x00000028000079c8 */ /* 0x020e0000080e0500 */
[----:B------:R-:W-:Y:S05]  /*115b0*/  @P0 EXIT ;  /* 0x000000000000094d */ /* 0x000fea0003800000 */
[----:B0-----:R-:W-:Y:S01]  /*115c0*/  LOP3.LUT P0, RZ, R0, 0xff, RZ, 0xc0, !PT ;  /* 0x000000ff00ff7812 */ /* 0x001fe2000780c0ff */
[----:B------:R-:W-:Y:S02]  /*115d0*/  IMAD.MOV.U32 R0, RZ, RZ, 0x1 ;  /* 0x00000001ff007424 */ /* 0x000fe400078e00ff */
[----:B------:R-:W-:-:S10]  /*115e0*/  IMAD.MOV.U32 R8, RZ, RZ, RZ ;  /* 0x000000ffff087224 */ /* 0x000fd400078e00ff */
[----:B------:R-:W-:Y:S05]  /*115f0*/  @!P0 BRA `(.L_x_419) ;  /* 0x0000000c00148947 */ /* 0x000fea0003800000 */
[----:B------:R-:W-:Y:S01]  /*11600*/  LOP3.LUT P0, RZ, R4, 0x1f, RZ, 0xc0, !PT ;  /* 0x0000001f04ff7812 */ /* 0x000fe2000780c0ff */
[----:B------:R-:W-:Y:S01]  /*11610*/  ULDC UR5, c[0x0][0x658] ;  /* 0x0001960000057ab9 */ /* 0x000fe20000000800 */
[----:B------:R-:W-:Y:S01]  /*11620*/  UMOV UR6, 0xffffffff ;  /* 0xffffffff00067882 */ /* 0x000fe20000000000 */
[----:B------:R-:W-:Y:S01]  /*11630*/  BSSY B0, `(.L_x_419) ;  /* 0x00000c1000007945 */ /* 0x000fe20003800000 */
[----:B------:R-:W-:Y:S01]  /*11640*/  USHF.L.U32 UR6, UR6, UR5, URZ ;  /* 0x0000000506067299 */ /* 0x000fe2000800063f */
[C---:B------:R-:W-:Y:S01]  /*11650*/  ISETP.NE.AND P3, PT, R3.reuse, RZ, PT ;  /* 0x000000ff0300720c */ /* 0x040fe20003f65270 */
[----:B------:R-:W-:Y:S01]  /*11660*/  IMAD.MOV.U32 R9, RZ, RZ, 0x1 ;  /* 0x00000001ff097424 */ /* 0x000fe200078e00ff */
[----:B------:R-:W-:Y:S01]  /*11670*/  ISETP.NE.OR P0, PT, R3, RZ, !P0 ;  /* 0x000000ff0300720c */ /* 0x000fe20004705670 */
[----:B------:R-:W-:Y:S01]  /*11680*/  IMAD.MOV.U32 R8, RZ, RZ, RZ ;  /* 0x000000ffff087224 */ /* 0x000fe200078e00ff */
[----:B------:R-:W-:Y:S01]  /*11690*/  MOV R0, 0x1 ;  /* 0x0000000100007802 */ /* 0x000fe20000000f00 */
[----:B------:R-:W-:Y:S01]  /*116a0*/  ULDC UR4, c[0x0][0x600] ;  /* 0x0001800000047ab9 */ /* 0x000fe20000000800 */
[----:B------:R-:W-:Y:S01]  /*116b0*/  UMOV UR7, 0x1 ;  /* 0x0000000100077882 */ /* 0x000fe20000000000 */
[----:B------:R-:W-:-:S02]  /*116c0*/  UIADD3 UR19, UR39, 0x1, URZ ;  /* 0x0000000127137890 */ /* 0x000fc4000fffe03f */
[----:B------:R-:W-:Y:S02]  /*116d0*/  ULOP3.LUT UR22, UR36, 0x2, URZ, 0xfc, !UPT ;  /* 0x0000000224167892 */ /* 0x000fe4000f8efc3f */
[----:B------:R-:W-:Y:S02]  /*116e0*/  UIADD3 UR4, UR4, -0x1, URZ ;  /* 0xffffffff04047890 */ /* 0x000fe4000fffe03f */
[----:B------:R-:W-:Y:S02]  /*116f0*/  USHF.L.U32 UR5, UR7, UR5, URZ ;  /* 0x0000000507057299 */ /* 0x000fe4000800063f */
[----:B------:R-:W-:Y:S01]  /*11700*/  ULOP3.LUT UR6, URZ, UR6, URZ, 0x33, !UPT ;  /* 0x000000063f067292 */ /* 0x000fe2000f8e333f */
[----:B------:R-:W-:-:S11]  /*11710*/  ULDC.64 UR20, c[0x0][0x198] ;  /* 0x0000660000147ab9 */ /* 0x000fd60000000a00 */
.L_x_431:
[----:B------:R-:W-:-:S03]  /*11720*/  UMOV UR7, 0xffffffff ;  /* 0xffffffff00077882 */ /* 0x000fc60000000000 */
[----:B------:R-:W-:Y:S05]  /*11730*/  BRA.DIV UR7, `(.L_x_420) ;  /* 0x0000001207747947 */ /* 0x000fea000b800000 */
[----:B------:R-:W-:-:S13]  /*11740*/  ELECT P6, URZ, PT ;  /* 0x00000000003f782f */ /* 0x000fda00038c0000 */
.L_x_448:
[----:B------:R-:W0:Y:S01]  /*11750*/  LDC R3, c[0x0][0x28c] ;  /* 0x0000a300ff037b82 */ /* 0x000e220000000800 */
[----:B------:R-:W-:Y:S01]  /*11760*/  BSSY B1, `(.L_x_421) ;  /* 0x0000038000017945 */ /* 0x000fe20003800000 */
[----:B0-----:R-:W-:-:S13]  /*11770*/  ISETP.LT.OR P6, PT, R3, 0x1, !P6 ;  /* 0x000000010300780c */ /* 0x001fda00077c1670 */
[----:B------:R-:W-:Y:S05]  /*11780*/  @P6 BRA `(.L_x_422) ;  /* 0x0000000000d46947 */ /* 0x000fea0003800000 */
[----:B------:R-:W-:Y:S01]  /*11790*/  IMAD R6, R2, 0x180, RZ ;  /* 0x0000018002067824 */ /* 0x000fe200078e02ff */
[----:B------:R-:W-:Y:S01]  /*117a0*/  MOV R12, UR19 ;  /* 0x00000013000c7c02 */ /* 0x000fe20008000f00 */
[----:B------:R-:W-:Y:S02]  /*117b0*/  IMAD.SHL.U32 R18, R18, 0x40, RZ ;  /* 0x0000004012127824 */ /* 0x000fe400078e00ff */
[----:B------:R-:W-:Y:S02]  /*117c0*/  IMAD.MOV.U32 R11, RZ, RZ, RZ ;  /* 0x000000ffff0b7224 */ /* 0x000fe400078e00ff */
[----:B------:R-:W-:Y:S02]  /*117d0*/  IMAD.MOV.U32 R2, RZ, RZ, R0 ;  /* 0x000000ffff027224 */ /* 0x000fe400078e0000 */
[----:B------:R-:W-:-:S07]  /*117e0*/  IMAD.MOV.U32 R3, RZ, RZ, R8 ;  /* 0x000000ffff037224 */ /* 0x000fce00078e0008 */
.L_x_426:
[----:B------:R-:W0:Y:S01]  /*117f0*/  S2R R5, SR_CgaCtaId ;  /* 0x0000000000057919 */ /* 0x000e220000008800 */
[----:B------:R-:W-:-:S04]  /*11800*/  MOV R4, 0x400 ;  /* 0x0000040000047802 */ /* 0x000fc80000000f00 */
[----:B0-----:R-:W-:Y:S02]  /*11810*/  LEA R10, R5, R4, 0x18 ;  /* 0x00000004050a7211 */ /* 0x001fe400078ec0ff */
[----:B------:R-:W-:Y:S01]  /*11820*/  SHF.L.U32 R4, R2, 0x1f, RZ ;  /* 0x0000001f02047819 */ /* 0x000fe200000006ff */
[----:B------:R-:W0:Y:S02]  /*11830*/  @!P3 LDC R5, c[0x0][0x500] ;  /* 0x00014000ff05bb82 */ /* 0x000e240000000800 */
[----:B------:R-:W-:-:S04]  /*11840*/  IMAD R7, R3, 0x8, R10 ;  /* 0x0000000803077824 */ /* 0x000fc800078e020a */
[----:B------:R-:W1:Y:S02]  /*11850*/  SYNCS.PHASECHK.TRANS64.TRYWAIT P1, [R7+URZ+0x40], R4 ;  /* 0x00004004070075a7 */ /* 0x000e64000802017f */
[----:B-1----:R-:W-:Y:S05]  /*11860*/  @!P1 BRA `(.L_x_423) ;  /* 0x0000001000489947 */ /* 0x002fea0003800000 */
.L_x_449:
[----:B------:R-:W-:Y:S01]  /*11870*/  UPRMT UR7, UR22, 0x9910, URZ ;  /* 0x0000991016077896 */ /* 0x000fe2000800003f */
[----:B0-----:R0:W-:Y:S03]  /*11880*/  @!P3 SYNCS.ARRIVE.TRANS64 RZ, [R7+URZ], R5 ;  /* 0x0000000507ffb9a7 */ /* 0x0011e6000800003f */
[----:B------:R-:W-:-:S06]  /*11890*/  UISETP.NE.AND UP0, UPT, UR7, 0x2, UPT ;  /* 0x000000020700788c */ /* 0x000fcc000bf05270 */
[----:B------:R-:W-:-:S13]  /*118a0*/  PLOP3.LUT P1, PT, PT, PT, UP0, 0x80, 0x0 ;  /* 0x000000000000781c */ /* 0x000fda0003f2f008 */
[----:B0-----:R-:W-:Y:S05]  /*118b0*/  @P1 BRA `(.L_x_424) ;  /* 0x0000000000041947 */ /* 0x001fea0003800000 */
[----:B------:R-:W-:Y:S01]  /*118c0*/  BPT.TRAP 0x1 ;  /* 0x000000040000795c */ /* 0x000fe20000300000 */
.L_x_424:
[----:B------:R-:W-:Y:S05]  /*118d0*/  @P0 BRA `(.L_x_425) ;  /* 0x0000000000040947 */ /* 0x000fea0003800000 */
[----:B------:R-:W-:Y:S01]  /*118e0*/  BPT.TRAP 0x1 ;  /* 0x000000040000795c */ /* 0x000fe20000300000 */
.L_x_425:
[C---:B-1----:R-:W-:Y:S01]  /*118f0*/  LEA R4, R3.reuse, R10, 0xc ;  /* 0x0000000a03047211 */ /* 0x042fe200078e60ff */
[----:B------:R-:W-:Y:S01]  /*11900*/  IMAD R10, R3, 0x6000, R10 ;  /* 0x00006000030a7824 */ /* 0x000fe200078e020a */
[----:B------:R-:W-:Y:S01]  /*11910*/  R2UR UR9, R7 ;  /* 0x00000000070972ca */ /* 0x000fe200000e0000 */
[----:B------:R-:W-:Y:S01]  /*11920*/  VIADD R12, R12, 0xffffffff ;  /* 0xffffffff0c0c7836 */ /* 0x000fe20000000000 */
[----:B------:R-:W-:Y:S01]  /*11930*/  R2UR UR7, R4 ;  /* 0x00000000040772ca */ /* 0x000fe200000e0000 */
[----:B------:R-:W-:Y:S01]  /*11940*/  UIADD3 UR14, UP0, UR20, 0xf0, URZ ;  /* 0x000000f0140e7890 */ /* 0x000fe2000ff1e03f */
[----:B------:R-:W-:Y:S01]  /*11950*/  R2UR UR8, R10 ;  /* 0x000000000a0872ca */ /* 0x000fe200000e0000 */
[----:B------:R-:W-:Y:S01]  /*11960*/  UIADD3 UR24, UP1, UR20, 0x1f0, URZ ;  /* 0x000001f014187890 */ /* 0x000fe2000ff3e03f */
[----:B------:R-:W-:Y:S01]  /*11970*/  R2UR UR11, R18 ;  /* 0x00000000120b72ca */ /* 0x000fe200000e0000 */
[----:B------:R-:W-:Y:S01]  /*11980*/  UIADD3.X UR15, URZ, UR21, URZ, UP0, !UPT ;  /* 0x000000153f0f7290 */ /* 0x000fe200087fe43f */
[----:B------:R-:W-:Y:S01]  /*11990*/  R2UR UR10, R11 ;  /* 0x000000000b0a72ca */ /* 0x000fe200000e0000 */
[----:B------:R-:W-:Y:S01]  /*119a0*/  VIADD R3, R3, 0x1 ;  /* 0x0000000103037836 */ /* 0x000fe20000000000 */
[----:B------:R-:W-:Y:S01]  /*119b0*/  R2UR UR12, R19 ;  /* 0x00000000130c72ca */ /* 0x000fe200000e0000 */
[----:B------:R-:W-:Y:S01]  /*119c0*/  UIADD3.X UR25, URZ, UR21, URZ, UP1, !UPT ;  /* 0x000000153f197290 */ /* 0x000fe20008ffe43f */
[----:B------:R-:W-:Y:S01]  /*119d0*/  R2UR UR18, R6 ;  /* 0x00000000061272ca */ /* 0x000fe200000e0000 */
[----:B------:R-:W-:Y:S01]  /*119e0*/  UMOV UR16, 0x0 ;  /* 0x0000000000107882 */ /* 0x000fe20000000000 */
[----:B------:R-:W-:Y:S01]  /*119f0*/  ISETP.GT.AND P2, PT, R12, 0x1, PT ;  /* 0x000000010c00780c */ /* 0x000fe20003f44270 */
[----:B------:R-:W-:Y:S01]  /*11a00*/  UIADD3 UR7, UR7, 0x180, URZ ;  /* 0x0000018007077890 */ /* 0x000fe2000fffe03f */
[----:B------:R-:W-:Y:S01]  /*11a10*/  ISETP.NE.AND P1, PT, R3, 0x8, PT ;  /* 0x000000080300780c */ /* 0x000fe20003f25270 */
[----:B------:R-:W-:Y:S01]  /*11a20*/  UIADD3 UR13, UR8, 0x8180, URZ ;  /* 0x00008180080d7890 */ /* 0x000fe2000fffe03f */
[----:B------:R-:W-:Y:S01]  /*11a30*/  VIADD R11, R11, 0x20 ;  /* 0x000000200b0b7836 */ /* 0x000fe20000000000 */
[----:B------:R-:W-:Y:S01]  /*11a40*/  UMOV UR17, 0x10000000 ;  /* 0x1000000000117882 */ /* 0x000fe20000000000 */
[----:B------:R-:W-:-:S02]  /*11a50*/  SEL R5, RZ, 0x1, P1 ;  /* 0x00000001ff057807 */ /* 0x000fc40000800000 */
[----:B------:R-:W-:Y:S01]  /*11a60*/  UMOV UR8, UR7 ;  /* 0x0000000700087c82 */ /* 0x000fe20008000000 */
[----:B------:R-:W-:Y:S01]  /*11a70*/  SEL R3, R3, RZ, P1 ;  /* 0x000000ff03037207 */ /* 0x000fe20000800000 */
[----:B------:R0:W-:Y:S01]  /*11a80*/  UTMALDG.3D [UR8], [UR14], desc[UR16] ;  /* 0x000010080e0075b4 */ /* 0x0001e20008011000 */
[----:B------:R-:W-:Y:S01]  /*11a90*/  LOP3.LUT R2, R2, R5, RZ, 0x3c, !PT ;  /* 0x0000000502027212 */ /* 0x000fe200078e3cff */
[----:B0-----:R-:W-:Y:S01]  /*11aa0*/  UMOV UR8, UR13 ;  /* 0x0000000d00087c82 */ /* 0x001fe20008000000 */
[----:B------:R-:W-:Y:S02]  /*11ab0*/  UMOV UR11, UR18 ;  /* 0x00000012000b7c82 */ /* 0x000fe40008000000 */
[----:B------:R0:W-:Y:S02]  /*11ac0*/  UTMALDG.3D [UR8], [UR24], desc[UR16] ;  /* 0x00001008180075b4 */ /* 0x0001e40008011000 */
[----:B0-----:R-:W-:Y:S05]  /*11ad0*/  @P2 BRA `(.L_x_426) ;  /* 0xfffffffc00442947 */ /* 0x001fea000383ffff */
.L_x_422:
[----:B------:R-:W-:Y:S05]  /*11ae0*/  BSYNC B1 ;  /* 0x0000000000017941 */ /* 0x000fea0003800000 */
.L_x_421:
[----:B------:R-:W-:Y:S01]  /*11af0*/  LOP3.LUT P4, RZ, R9, 0xff, RZ, 0xc0, !PT ;  /* 0x000000ff09ff7812 */ /* 0x000fe2000788c0ff */
[----:B------:R-:W-:Y:S01]  /*11b00*/  ULDC.64 UR8, c[0x0][0x650] ;  /* 0x0001940000087ab9 */ /* 0x000fe20000000a00 */
[----:B------:R-:W-:Y:S01]  /*11b10*/  IADD3 R8, R8, UR39, RZ ;  /* 0x0000002708087c10 */ /* 0x000fe2000fffe0ff */
[----:B------:R-:W-:Y:S01]  /*11b20*/  BSSY B1, `(.L_x_427) ;  /* 0x000006f000017945 */ /* 0x000fe20003800000 */
[----:B------:R-:W-:Y:S01]  /*11b30*/  IMAD.MOV.U32 R18, RZ, RZ, -0x1 ;  /* 0xffffffffff127424 */ /* 0x000fe200078e00ff */
[----:B------:R-:W-:Y:S02]  /*11b40*/  MOV R19, 0xffffffff ;  /* 0xffffffff00137802 */ /* 0x000fe40000000f00 */
[C---:B------:R-:W-:Y:S02]  /*11b50*/  ISETP.GT.U32.AND P1, PT, R8.reuse, 0x7, PT ;  /* 0x000000070800780c */ /* 0x040fe40003f24070 */
[----:B------:R-:W-:Y:S02]  /*11b60*/  SHF.R.U32.HI R2, RZ, 0x3, R8 ;  /* 0x00000003ff027819 */ /* 0x000fe40000011608 */
[----:B------:R-:W-:-:S02]  /*11b70*/  LOP3.LUT R8, R8, 0x7, RZ, 0xc0, !PT ;  /* 0x0000000708087812 */ /* 0x000fc400078ec0ff */
[----:B------:R-:W0:Y:S01]  /*11b80*/  @P4 S2R R4, SR_CgaCtaId ;  /* 0x0000000000044919 */ /* 0x000e220000008800 */
[----:B------:R-:W-:Y:S02]  /*11b90*/  @P4 MOV R3, 0x400 ;  /* 0x0000040000034802 */ /* 0x000fe40000000f00 */
[----:B------:R-:W-:Y:S02]  /*11ba0*/  LOP3.LUT R2, R2, 0x1, RZ, 0xc0, !PT ;  /* 0x0000000102027812 */ /* 0x000fe400078ec0ff */
[----:B------:R-:W-:Y:S02]  /*11bb0*/  PRMT R9, RZ, 0x7610, R9 ;  /* 0x00007610ff097816 */ /* 0x000fe40000000009 */
[----:B------:R-:W-:Y:S02]  /*11bc0*/  ISETP.NE.U32.AND P2, PT, R2, 0x1, PT ;  /* 0x000000010200780c */ /* 0x000fe40003f45070 */
[----:B0-----:R-:W-:Y:S01]  /*11bd0*/  @P4 LEA R3, R4, R3, 0x18 ;  /* 0x0000000304034211 */ /* 0x001fe200078ec0ff */
[----:B------:R-:W-:-:S03]  /*11be0*/  IMAD.U32 R4, RZ, RZ, UR39 ;  /* 0x00000027ff047e24 */ /* 0x000fc6000f8e00ff */
[----:B------:R0:W-:Y:S01]  /*11bf0*/  @P4 SYNCS.ARRIVE.TRANS64.A1T0 RZ, [R3+URZ+0xb8], RZ ;  /* 0x0000b8ff03ff49a7 */ /* 0x0001e2000810003f */
[----:B------:R-:W-:Y:S02]  /*11c00*/  IADD3 R16, P4, R16, UR52, RZ ;  /* 0x0000003410107c10 */ /* 0x000fe4000ff9e0ff */
[----:B------:R-:W-:Y:S02]  /*11c10*/  ISETP.LT.U32.AND P1, PT, R4, 0x8, P1 ;  /* 0x000000080400780c */ /* 0x000fe40000f21070 */
[----:B------:R-:W-:Y:S02]  /*11c20*/  IADD3.X R17, R17, UR37, RZ, P4, !PT ;  /* 0x0000002511117c10 */ /* 0x000fe4000a7fe4ff */
[----:B------:R-:W-:Y:S02]  /*11c30*/  ISETP.GE.U32.AND P4, PT, R16, UR8, PT ;  /* 0x0000000810007c0c */ /* 0x000fe4000bf86070 */
[----:B0-----:R-:W-:Y:S02]  /*11c40*/  SEL R3, RZ, 0x1, !P1 ;  /* 0x00000001ff037807 */ /* 0x001fe40004800000 */
[----:B------:R-:W-:-:S02]  /*11c50*/  ISETP.GE.U32.AND.EX P1, PT, R17, UR9, PT, P4 ;  /* 0x0000000911007c0c */ /* 0x000fc4000bf26140 */
[----:B------:R-:W-:-:S04]  /*11c60*/  ISETP.GT.U32.AND P2, PT, R4, 0x7, !P2 ;  /* 0x000000070400780c */ /* 0x000fc80005744070 */
[----:B------:R-:W-:-:S04]  /*11c70*/  SEL R2, RZ, 0x1, !P2 ;  /* 0x00000001ff027807 */ /* 0x000fc80005000000 */
[--C-:B------:R-:W-:Y:S01]  /*11c80*/  LOP3.LUT R0, R2, R0, R3.reuse, 0x96, !PT ;  /* 0x0000000002007212 */ /* 0x100fe200078e9603 */
[----:B------:R-:W-:Y:S01]  /*11c90*/  IMAD.MOV.U32 R2, RZ, RZ, -0x1 ;  /* 0xffffffffff027424 */ /* 0x000fe200078e00ff */
[----:B------:R-:W-:Y:S01]  /*11ca0*/  PRMT R3, RZ, 0x7610, R3 ;  /* 0x00007610ff037816 */ /* 0x000fe20000000003 */
[----:B------:R-:W-:Y:S06]  /*11cb0*/  @P1 BRA `(.L_x_428) ;  /* 0x0000000400541947 */ /* 0x000fec0003800000 */
[----:B------:R-:W0:Y:S01]  /*11cc0*/  S2UR UR7, SR_CTAID.X ;  /* 0x00000000000779c3 */ /* 0x000e220000002500 */
[----:B------:R-:W-:Y:S01]  /*11cd0*/  ULDC.64 UR8, c[0x0][0x628] ;  /* 0x00018a0000087ab9 */ /* 0x000fe20000000a00 */
[----:B------:R-:W-:Y:S01]  /*11ce0*/  ULDC UR10, c[0x0][0x150] ;  /* 0x00005400000a7ab9 */ /* 0x000fe20000000800 */
[----:B------:R-:W-:Y:S01]  /*11cf0*/  ISETP.NE.U32.AND P1, PT, RZ, UR8, PT ;  /* 0x00000008ff007c0c */ /* 0x000fe2000bf25070 */
[----:B------:R-:W-:Y:S01]  /*11d00*/  ULDC UR11, c[0x0][0x630] ;  /* 0x00018c00000b7ab9 */ /* 0x000fe20000000800 */
[----:B------:R-:W-:Y:S01]  /*11d10*/  ULDC UR13, c[0x0][0x154] ;  /* 0x00005500000d7ab9 */ /* 0x000fe20000000800 */
[----:B------:R-:W-:Y:S01]  /*11d20*/  IMAD.MOV.U32 R2, RZ, RZ, R16 ;  /* 0x000000ffff027224 */ /* 0x000fe200078e0010 */
[----:B------:R-:W-:Y:S01]  /*11d30*/  ISETP.NE.AND.EX P1, PT, RZ, UR9, PT, P1 ;  /* 0x00000009ff007c0c */ /* 0x000fe2000bf25310 */
[----:B------:R-:W1:Y:S01]  /*11d40*/  S2UR UR12, SR_CTAID.Y ;  /* 0x00000000000c79c3 */ /* 0x000e620000002600 */
[----:B0-----:R-:W-:-:S05]  /*11d50*/  I2FP.F32.U32 R3, UR7 ;  /* 0x0000000700037c45 */ /* 0x001fca0008201000 */
[----:B------:R-:W-:Y:S01]  /*11d60*/  FMUL R10, R3, UR10 ;  /* 0x0000000a030a7c20 */ /* 0x000fe20008400000 */
[----:B------:R-:W-:-:S05]  /*11d70*/  IMAD.MOV.U32 R3, RZ, RZ, R17 ;  /* 0x000000ffff037224 */ /* 0x000fca00078e0011 */
[----:B------:R-:W-:Y:S05]  /*11d80*/  @!P1 BRA `(.L_x_429) ;  /* 0x0000000000289947 */ /* 0x000fea0003800000 */
[----:B------:R-:W-:Y:S02]  /*11d90*/  ULDC UR10, c[0x0][0x634] ;  /* 0x00018d00000a7ab9 */ /* 0x000fe40000000800 */
[----:B------:R-:W-:-:S05]  /*11da0*/  IADD3 R7, P1, R16, UR10, RZ ;  /* 0x0000000a10077c10 */ /* 0x000fca000ff3e0ff */
[----:B------:R-:W-:-:S04]  /*11db0*/  IMAD.X R11, RZ, RZ, R17, P1 ;  /* 0x000000ffff0b7224 */ /* 0x000fc800008e0611 */
[----:B------:R-:W-:-:S04]  /*11dc0*/  IMAD.WIDE.U32 R4, R11, UR8, RZ ;  /* 0x000000080b047c25 */ /* 0x000fc8000f8e00ff */
[----:B------:R-:W-:-:S04]  /*11dd0*/  IMAD.WIDE.U32 R4, P1, R7, UR9, R4 ;  /* 0x0000000907047c25 */ /* 0x000fc8000f820004 */
[----:B------:R-:W-:Y:S01]  /*11de0*/  IMAD.WIDE.U32 R6, R7, UR8, RZ ;  /* 0x0000000807067c25 */ /* 0x000fe2000f8e00ff */
[----:B------:R-:W-:-:S03]  /*11df0*/  IADD3.X R3, RZ, RZ, RZ, P1, !PT ;  /* 0x000000ffff037210 */ /* 0x000fc60000ffe4ff */
[----:B------:R-:W-:Y:S01]  /*11e00*/  IMAD.MOV.U32 R2, RZ, RZ, R5 ;  /* 0x000000ffff027224 */ /* 0x000fe200078e0005 */
[----:B------:R-:W-:-:S05]  /*11e10*/  IADD3 RZ, P1, R7, R4, RZ ;  /* 0x0000000407ff7210 */ /* 0x000fca0007f3e0ff */
[----:B------:R-:W-:-:S08]  /*11e20*/  IMAD.WIDE.U32.X R2, R11, UR9, R2, P1 ;  /* 0x000000090b027c25 */ /* 0x000fd000088e0402 */
.L_x_429:
[--C-:B------:R-:W-:Y:S01]  /*11e30*/  SHF.R.U64 R19, R2, UR11, R3.reuse ;  /* 0x0000000b02137c19 */ /* 0x100fe20008001203 */
[----:B------:R-:W0:Y:S01]  /*11e40*/  F2I.U32.TRUNC.NTZ R10, R10 ;  /* 0x0000000a000a7305 */ /* 0x000e22000020f000 */
[----:B------:R-:W-:Y:S01]  /*11e50*/  SHF.R.U32.HI R2, RZ, UR11, R3 ;  /* 0x0000000bff027c19 */ /* 0x000fe20008011603 */
[----:B------:R-:W-:Y:S01]  /*11e60*/  ULDC.64 UR8, c[0x0][0x620] ;  /* 0x0001880000087ab9 */ /* 0x000fe20000000a00 */
[----:B------:R-:W-:Y:S01]  /*11e70*/  IADD3 R5, P1, RZ, -R19, RZ ;  /* 0x80000013ff057210 */ /* 0x000fe20007f3e0ff */
[----:B------:R-:W-:Y:S01]  /*11e80*/  ULDC.64 UR14, c[0x0][0x640] ;  /* 0x00019000000e7ab9 */ /* 0x000fe20000000a00 */
[----:B-1----:R-:W-:Y:S01]  /*11e90*/  I2FP.F32.U32 R4, UR12 ;  /* 0x0000000c00047c45 */ /* 0x002fe20008201000 */
[----:B------:R-:W1:Y:S01]  /*11ea0*/  LDC R15, c[0x0][0x610] ;  /* 0x00018400ff0f7b82 */ /* 0x000e620000000800 */
[----:B------:R-:W-:Y:S01]  /*11eb0*/  ULDC UR11, c[0x0][0x658] ;  /* 0x00019600000b7ab9 */ /* 0x000fe20000000800 */
[----:B------:R-:W-:Y:S01]  /*11ec0*/  IMAD.X R2, RZ, RZ, ~R2, P1 ;  /* 0x000000ffff027224 */ /* 0x000fe200008e0e02 */
[----:B------:R-:W-:Y:S01]  /*11ed0*/  ISETP.NE.U32.AND P1, PT, RZ, UR14, PT ;  /* 0x0000000eff007c0c */ /* 0x000fe2000bf25070 */
[----:B------:R-:W-:Y:S01]  /*11ee0*/  FMUL R6, R4, UR13 ;  /* 0x0000000d04067c20 */ /* 0x000fe20008400000 */
[----:B------:R-:W-:Y:S01]  /*11ef0*/  ULDC UR13, c[0x0][0x648] ;  /* 0x00019200000d7ab9 */ /* 0x000fe20000000800 */
[----:B------:R-:W-:Y:S01]  /*11f00*/  IMAD R4, R2, UR8, RZ ;  /* 0x0000000802047c24 */ /* 0x000fe2000f8e02ff */
[----:B------:R-:W-:Y:S01]  /*11f10*/  ISETP.NE.AND.EX P1, PT, RZ, UR15, PT, P1 ;  /* 0x0000000fff007c0c */ /* 0x000fe2000bf25310 */
[C---:B------:R-:W-:Y:S01]  /*11f20*/  IMAD.WIDE.U32 R2, R5.reuse, UR8, R16 ;  /* 0x0000000805027c25 */ /* 0x040fe2000f8e0010 */
[----:B0-----:R-:W-:Y:S01]  /*11f30*/  R2UR UR8, R10 ;  /* 0x000000000a0872ca */ /* 0x001fe200000e0000 */
[----:B------:R-:W0:Y:S02]  /*11f40*/  F2I.U32.TRUNC.NTZ R6, R6 ;  /* 0x0000000600067305 */ /* 0x000e24000020f000 */
[----:B------:R-:W-:Y:S01]  /*11f50*/  IMAD R5, R5, UR9, R4 ;  /* 0x0000000905057c24 */ /* 0x000fe2000f8e0204 */
[----:B------:R-:W-:-:S03]  /*11f60*/  ULDC UR9, c[0x0][0x618] ;  /* 0x0001860000097ab9 */ /* 0x000fc60000000800 */
[----:B------:R-:W-:-:S05]  /*11f70*/  IMAD.IADD R3, R3, 0x1, R5 ;  /* 0x0000000103037824 */ /* 0x000fca00078e0205 */
[--C-:B------:R-:W-:Y:S02]  /*11f80*/  SHF.R.U64 R10, R2, UR9, R3.reuse ;  /* 0x00000009020a7c19 */ /* 0x100fe40008001203 */
[----:B------:R-:W-:Y:S01]  /*11f90*/  SHF.R.U32.HI R3, RZ, UR9, R3 ;  /* 0x00000009ff037c19 */ /* 0x000fe20008011603 */
[----:B------:R-:W-:Y:S01]  /*11fa0*/  ULDC UR9, c[0x0][0x608] ;  /* 0x0001820000097ab9 */ /* 0x000fe20000000800 */
[----:B0-----:R-:W-:Y:S02]  /*11fb0*/  R2UR UR10, R6 ;  /* 0x00000000060a72ca */ /* 0x001fe400000e0000 */
[--C-:B------:R-:W-:Y:S02]  /*11fc0*/  SHF.R.U64 R12, R10, UR9, R3.reuse ;  /* 0x000000090a0c7c19 */ /* 0x100fe40008001203 */
[----:B------:R-:W-:Y:S01]  /*11fd0*/  SHF.R.U32.HI R3, RZ, UR9, R3 ;  /* 0x00000009ff037c19 */ /* 0x000fe20008011603 */
[----:B------:R-:W-:-:S03]  /*11fe0*/  UIADD3 UR9, -UR8, URZ, URZ ;  /* 0x0000003f08097290 */ /* 0x000fc6000fffe13f */
[--C-:B------:R-:W-:Y:S01]  /*11ff0*/  SHF.R.U64 R13, R12, UR11, R3.reuse ;  /* 0x0000000b0c0d7c19 */ /* 0x100fe20008001203 */
[----:B------:R-:W-:Y:S01]  /*12000*/  ULDC UR8, c[0x0][0x144] ;  /* 0x0000510000087ab9 */ /* 0x000fe20000000800 */
[----:B------:R-:W-:Y:S02]  /*12010*/  SHF.R.U32.HI R3, RZ, UR11, R3 ;  /* 0x0000000bff037c19 */ /* 0x000fe40008011603 */
[----:B------:R-:W-:Y:S01]  /*12020*/  MOV R2, R13 ;  /* 0x0000000d00027202 */ /* 0x000fe20000000f00 */
[----:B------:R-:W-:Y:S06]  /*12030*/  @!P1 BRA `(.L_x_430) ;  /* 0x0000000000289947 */ /* 0x000fec0003800000 */
[----:B------:R-:W-:Y:S02]  /*12040*/  ULDC UR11, c[0x0][0x64c] ;  /* 0x00019300000b7ab9 */ /* 0x000fe40000000800 */
[----:B------:R-:W-:-:S05]  /*12050*/  IADD3 R7, P1, R13, UR11, RZ ;  /* 0x0000000b0d077c10 */ /* 0x000fca000ff3e0ff */
[----:B------:R-:W-:-:S04]  /*12060*/  IMAD.X R11, RZ, RZ, R3, P1 ;  /* 0x000000ffff0b7224 */ /* 0x000fc800008e0603 */
[----:B------:R-:W-:-:S04]  /*12070*/  IMAD.WIDE.U32 R4, R11, UR14, RZ ;  /* 0x0000000e0b047c25 */ /* 0x000fc8000f8e00ff */
[----:B------:R-:W-:-:S04]  /*12080*/  IMAD.WIDE.U32 R4, P1, R7, UR15, R4 ;  /* 0x0000000f07047c25 */ /* 0x000fc8000f820004 */
[----:B------:R-:W-:-:S04]  /*12090*/  IMAD.WIDE.U32 R6, R7, UR14, RZ ;  /* 0x0000000e07067c25 */ /* 0x000fc8000f8e00ff */
[----:B------:R-:W-:Y:S01]  /*120a0*/  IMAD.X R3, RZ, RZ, RZ, P1 ;  /* 0x000000ffff037224 */ /* 0x000fe200008e06ff */
[----:B------:R-:W-:Y:S01]  /*120b0*/  IADD3 RZ, P1, R7, R4, RZ ;  /* 0x0000000407ff7210 */ /* 0x000fe20007f3e0ff */
[----:B------:R-:W-:-:S04]  /*120c0*/  IMAD.MOV.U32 R2, RZ, RZ, R5 ;  /* 0x000000ffff027224 */ /* 0x000fc800078e0005 */
[----:B------:R-:W-:-:S08]  /*120d0*/  IMAD.WIDE.U32.X R2, R11, UR15, R2, P1 ;  /* 0x0000000f0b027c25 */ /* 0x000fd000088e0402 */
.L_x_430:
[----:B------:R-:W-:Y:S01]  /*120e0*/  UISETP.NE.AND UP0, UPT, UR38, URZ, UPT ;  /* 0x0000003f2600728c */ /* 0x000fe2000bf05270 */
[----:B------:R-:W-:Y:S01]  /*120f0*/  SHF.R.U64 R3, R2, UR13, R3 ;  /* 0x0000000d02037c19 */ /* 0x000fe20008001203 */
[----:B------:R-:W-:Y:S01]  /*12100*/  UIADD3 UR10, -UR10, URZ, URZ ;  /* 0x0000003f0a0a7290 */ /* 0x000fe2000fffe13f */
[----:B------:R-:W-:Y:S01]  /*12110*/  LOP3.LUT R2, R12, UR6, RZ, 0xc0, !PT ;  /* 0x000000060c027c12 */ /* 0x000fe2000f8ec0ff */
[----:B------:R-:W-:Y:S01]  /*12120*/  UIMAD UR7, UR8, UR9, UR7 ;  /* 0x00000009080772a4 */ /* 0x000fe2000f8e0207 */
[C---:B------:R-:W-:Y:S02]  /*12130*/  IADD3 R4, -R3.reuse, RZ, RZ ;  /* 0x000000ff03047210 */ /* 0x040fe40007ffe1ff */
[----:B------:R-:W-:Y:S01]  /*12140*/  ULDC UR8, c[0x0][0x148] ;  /* 0x0000520000087ab9 */ /* 0x000fe20000000800 */
[----:B------:R-:W-:Y:S01]  /*12150*/  IMAD R18, R3, UR5, R2 ;  /* 0x0000000503127c24 */ /* 0x000fe2000f8e0202 */
[----:B------:R-:W-:Y:S01]  /*12160*/  LOP3.LUT R5, R10, UR4, RZ, 0xc0, !PT ;  /* 0x000000040a057c12 */ /* 0x000fe2000f8ec0ff */
[----:B------:R-:W-:Y:S01]  /*12170*/  IMAD.MOV.U32 R3, RZ, RZ, 0x1 ;  /* 0x00000001ff037424 */ /* 0x000fe200078e00ff */
[----:B------:R-:W-:Y:S01]  /*12180*/  @UP0 UIMAD UR7, UR8, UR10, UR12 ;  /* 0x0000000a080702a4 */ /* 0x000fe2000f8e020c */
[----:B------:R-:W-:-:S02]  /*12190*/  PLOP3.LUT P1, PT, PT, PT, UP0, 0x80, 0x0 ;  /* 0x000000000000781c */ /* 0x000fc40003f2f008 */
[----:B------:R-:W-:Y:S02]  /*121a0*/  ULDC UR8, c[0x0][0x638] ;  /* 0x00018e0000087ab9 */ /* 0x000fe40000000800 */
[----:B------:R-:W-:Y:S02]  /*121b0*/  IMAD R2, R4, UR8, R13 ;  /* 0x0000000804027c24 */ /* 0x000fe4000f8e020d */
[----:B-1----:R-:W-:Y:S01]  /*121c0*/  IMAD R18, R18, R15, UR7 ;  /* 0x0000000712127e24 */ /* 0x002fe2000f8e020f */
[----:B------:R-:W-:Y:S02]  /*121d0*/  ULDC UR7, c[0x0][0x600] ;  /* 0x0001800000077ab9 */ /* 0x000fe40000000800 */
[----:B------:R-:W-:-:S05]  /*121e0*/  IMAD R5, R2, UR7, R5 ;  /* 0x0000000702057c24 */ /* 0x000fca000f8e0205 */
[----:B------:R-:W-:Y:S02]  /*121f0*/  SEL R2, R5, R18, !P1 ;  /* 0x0000001205027207 */ /* 0x000fe40004800000 */
[----:B------:R-:W-:-:S07]  /*12200*/  SEL R18, R18, R5, !P1 ;  /* 0x0000000512127207 */ /* 0x000fce0004800000 */
.L_x_428:
[----:B------:R-:W-:Y:S05]  /*12210*/  BSYNC B1 ;  /* 0x0000000000017941 */ /* 0x000fea0003800000 */
.L_x_427:
[----:B------:R-:W-:-:S13]  /*12220*/  LOP3.LUT P1, RZ, R3, 0xff, RZ, 0xc0, !PT ;  /* 0x000000ff03ff7812 */ /* 0x000fda000782c0ff */
[----:B------:R-:W-:Y:S05]  /*12230*/  @P1 BRA `(.L_x_431) ;  /* 0xfffffff400381947 */ /* 0x000fea000383ffff */
[----:B------:R-:W-:Y:S05]  /*12240*/  BSYNC B0 ;  /* 0x0000000000007941 */ /* 0x000fea0003800000 */
.L_x_419:
[----:B------:R-:W-:-:S03]  /*12250*/  UMOV UR7, 0xffffffff ;  /* 0xffffffff00077882 */ /* 0x000fc60000000000 */
[----:B------:R-:W-:Y:S05]  /*12260*/  BRA.DIV UR7, `(.L_x_432) ;  /* 0x0000000607dc7947 */ /* 0x000fea000b800000 */
[----:B------:R-:W-:-:S13]  /*12270*/  ELECT P6, URZ, PT ;  /* 0x00000000003f782f */ /* 0x000fda00038c0000 */
.L_x_452:
[----:B------:R-:W-:Y:S04]  /*12280*/  BSSY B0, `(.L_x_433) ;  /* 0x0000050000007945 */ /* 0x000fe80003800000 */
[----:B------:R-:W-:Y:S05]  /*12290*/  @!P6 BRA `(.L_x_434) ;  /* 0x000000040038e947 */ /* 0x000fea0003800000 */
[----:B------:R-:W-:-:S04]  /*122a0*/  ULOP3.LUT UR7, UR36, 0x2, URZ, 0xfc, !UPT ;  /* 0x0000000224077892 */ /* 0x000fc8000f8efc3f */
[----:B------:R-:W-:-:S06]  /*122b0*/  UISETP.NE.AND UP0, UPT, UR7, 0x3, UPT ;  /* 0x000000030700788c */ /* 0x000fcc000bf05270 */
[----:B------:R-:W-:-:S13]  /*122c0*/  PLOP3.LUT P0, PT, PT, PT, UP0, 0x80, 0x0 ;  /* 0x000000000000781c */ /* 0x000fda0003f0f008 */
[----:B------:R-:W-:Y:S05]  /*122d0*/  @!P0 BRA `(.L_x_435) ;  /* 0x0000000000048947 */ /* 0x000fea0003800000 */
[----:B------:R-:W-:Y:S01]  /*122e0*/  BPT.TRAP 0x1 ;  /* 0x000000040000795c */ /* 0x000fe20000300000 */
.L_x_435:
[----:B------:R-:W0:Y:S01]  /*122f0*/  S2R R3, SR_CgaCtaId ;  /* 0x0000000000037919 */ /* 0x000e220000008800 */
[----:B------:R-:W-:-:S04]  /*12300*/  MOV R2, 0x400 ;  /* 0x0000040000027802 */ /* 0x000fc80000000f00 */
[----:B0-----:R-:W-:Y:S02]  /*12310*/  LEA R3, R3, R2, 0x18 ;  /* 0x0000000203037211 */ /* 0x001fe400078ec0ff */
[----:B------:R-:W-:-:S03]  /*12320*/  SHF.L.U32 R2, R0, 0x1f, RZ ;  /* 0x0000001f00027819 */ /* 0x000fc600000006ff */
[----:B------:R-:W-:-:S04]  /*12330*/  VIADD R3, R3, 0x40 ;  /* 0x0000004003037836 */ /* 0x000fc80000000000 */
[C---:B------:R-:W-:Y:S01]  /*12340*/  IMAD R7, R8.reuse, 0x8, R3 ;  /* 0x0000000808077824 */ /* 0x040fe200078e0203 */
[----:B------:R-:W-:-:S03]  /*12350*/  IADD3 R8, R8, 0x1, RZ ;  /* 0x0000000108087810 */ /* 0x000fc60007ffe0ff */
[----:B------:R-:W0:Y:S01]  /*12360*/  SYNCS.PHASECHK.TRANS64.TRYWAIT P0, [R7+URZ], R2 ;  /* 0x00000002070075a7 */ /* 0x000e22000800017f */
[----:B------:R-:W-:-:S04]  /*12370*/  ISETP.NE.AND P1, PT, R8, 0x8, PT ;  /* 0x000000080800780c */ /* 0x000fc80003f25270 */
[----:B------:R-:W-:Y:S02]  /*12380*/  SEL R5, RZ, 0x1, P1 ;  /* 0x00000001ff057807 */ /* 0x000fe40000800000 */
[----:B------:R-:W-:Y:S02]  /*12390*/  SEL R8, R8, RZ, P1 ;  /* 0x000000ff08087207 */ /* 0x000fe40000800000 */
[----:B------:R-:W-:-:S03]  /*123a0*/  LOP3.LUT R5, R0, R5, RZ, 0x3c, !PT ;  /* 0x0000000500057212 */ /* 0x000fc600078e3cff */
[----:B------:R-:W-:Y:S01]  /*123b0*/  IMAD R9, R8, 0x8, R3 ;  /* 0x0000000808097824 */ /* 0x000fe200078e0203 */
[----:B------:R-:W-:Y:S01]  /*123c0*/  SHF.L.U32 R4, R5, 0x1f, RZ ;  /* 0x0000001f05047819 */ /* 0x000fe200000006ff */
[----:B0-----:R-:W-:Y:S06]  /*123d0*/  @!P0 BRA `(.L_x_436) ;  /* 0x0000000400a08947 */ /* 0x001fec0003800000 */
.L_x_453:
[----:B------:R-:W1:Y:S01]  /*123e0*/  SYNCS.PHASECHK.TRANS64.TRYWAIT P0, [R9+URZ], R4 ;  /* 0x00000004090075a7 */ /* 0x000e62000800017f */
[----:B------:R-:W-:-:S05]  /*123f0*/  VIADD R0, R8, 0x1 ;  /* 0x0000000108007836 */ /* 0x000fca0000000000 */
[----:B------:R-:W-:-:S04]  /*12400*/  ISETP.NE.AND P1, PT, R0, 0x8, PT ;  /* 0x000000080000780c */ /* 0x000fc80003f25270 */
[----:B0-----:R-:W-:Y:S02]  /*12410*/  SEL R2, RZ, 0x1, P1 ;  /* 0x00000001ff027807 */ /* 0x001fe40000800000 */
[----:B------:R-:W-:Y:S02]  /*12420*/  SEL R0, R0, RZ, P1 ;  /* 0x000000ff00007207 */ /* 0x000fe40000800000 */
[----:B------:R-:W-:-:S03]  /*12430*/  LOP3.LUT R7, R5, R2, RZ, 0x3c, !PT ;  /* 0x0000000205077212 */ /* 0x000fc600078e3cff */
[----:B------:R-:W-:Y:S01]  /*12440*/  IMAD R6, R0, 0x8, R3 ;  /* 0x0000000800067824 */ /* 0x000fe200078e0203 */
[----:B------:R-:W-:Y:S01]  /*12450*/  SHF.L.U32 R5, R7, 0x1f, RZ ;  /* 0x0000001f07057819 */ /* 0x000fe200000006ff */
[----:B-1----:R-:W-:Y:S06]  /*12460*/  @!P0 BRA `(.L_x_437) ;  /* 0x0000000400908947 */ /* 0x002fec0003800000 */
.L_x_454:
[----:B------:R-:W1:Y:S01]  /*12470*/  SYNCS.PHASECHK.TRANS64.TRYWAIT P0, [R6+URZ], R5 ;  /* 0x00000005060075a7 */ /* 0x000e62000800017f */
[----:B------:R-:W-:-:S04]  /*12480*/  IADD3 R0, R0, 0x1, RZ ;  /* 0x0000000100007810 */ /* 0x000fc80007ffe0ff */
[----:B------:R-:W-:-:S04]  /*12490*/  ISETP.NE.AND P1, PT, R0, 0x8, PT ;  /* 0x000000080000780c */ /* 0x000fc80003f25270 */
[----:B------:R-:W-:Y:S02]  /*124a0*/  SEL R2, RZ, 0x1, P1 ;  /* 0x00000001ff027807 */ /* 0x000fe40000800000 */
[----:B------:R-:W-:Y:S02]  /*124b0*/  SEL R0, R0, RZ, P1 ;  /* 0x000000ff00007207 */ /* 0x000fe40000800000 */
[----:B------:R-:W-:-:S03]  /*124c0*/  LOP3.LUT R7, R7, R2, RZ, 0x3c, !PT ;  /* 0x0000000207077212 */ /* 0x000fc600078e3cff */
[----:B0-----:R-:W-:Y:S01]  /*124d0*/  IMAD R9, R0, 0x8, R3 ;  /* 0x0000000800097824 */ /* 0x001fe200078e0203 */
[----:B------:R-:W-:Y:S01]  /*124e0*/  SHF.L.U32 R4, R7, 0x1f, RZ ;  /* 0x0000001f07047819 */ /* 0x000fe200000006ff */
[----:B-1----:R-:W-:Y:S06]  /*124f0*/  @!P0 BRA `(.L_x_438) ;  /* 0x0000000400808947 */ /* 0x002fec0003800000 */
.L_x_455:
[----:B------:R-:W1:Y:S01]  /*12500*/  SYNCS.PHASECHK.TRANS64.TRYWAIT P0, [R9+URZ], R4 ;  /* 0x00000004090075a7 */ /* 0x000e62000800017f */
[----:B------:R-:W-:-:S05]  /*12510*/  VIADD R0, R0, 0x1 ;  /* 0x0000000100007836 */ /* 0x000fca0000000000 */
[----:B------:R-:W-:-:S04]  /*12520*/  ISETP.NE.AND P1, PT, R0, 0x8, PT ;  /* 0x000000080000780c */ /* 0x000fc80003f25270 */
[----:B------:R-:W-:Y:S02]  /*12530*/  SEL R2, RZ, 0x1, P1 ;  /* 0x00000001ff027807 */ /* 0x000fe40000800000 */
[----:B------:R-:W-:Y:S02]  /*12540*/  SEL R0, R0, RZ, P1 ;  /* 0x000000ff00007207 */ /* 0x000fe40000800000 */
[----:B------:R-:W-:-:S03]  /*12550*/  LOP3.LUT R7, R7, R2, RZ, 0x3c, !PT ;  /* 0x0000000207077212 */ /* 0x000fc600078e3cff */
[----:B0-----:R-:W-:Y:S01]  /*12560*/  IMAD R6, R0, 0x8, R3 ;  /* 0x0000000800067824 */ /* 0x001fe200078e0203 */
[----:B------:R-:W-:Y:S01]  /*12570*/  SHF.L.U32 R5, R7, 0x1f, RZ ;  /* 0x0000001f07057819 */ /* 0x000fe200000006ff */
[----:B-1----:R-:W-:Y:S06]  /*12580*/  @!P0 BRA `(.L_x_439) ;  /* 0x0000000400708947 */ /* 0x002fec0003800000 */
.L_x_456:
        /* <DEDUP_REMOVED lines=9> */
.L_x_457:
        /* <DEDUP_REMOVED lines=9> */
.L_x_458:
[----:B------:R-:W1:Y:S01]  /*126b0*/  SYNCS.PHASECHK.TRANS64.TRYWAIT P0, [R6+URZ], R5 ;  /* 0x00000005060075a7 */ /* 0x000e62000800017f */
[----:B------:R-:W-:-:S04]  /*126c0*/  IADD3 R0, R0, 0x1, RZ ;  /* 0x0000000100007810 */ /* 0x000fc80007ffe0ff */
[----:B------:R-:W-:-:S04]  /*126d0*/  ISETP.NE.AND P1, PT, R0, 0x8, PT ;  /* 0x000000080000780c */ /* 0x000fc80003f25270 */
[----:B------:R-:W-:Y:S02]  /*126e0*/  SEL R2, RZ, 0x1, P1 ;  /* 0x00000001ff027807 */ /* 0x000fe40000800000 */
[----:B------:R-:W-:Y:S02]  /*126f0*/  SEL R0, R0, RZ, P1 ;  /* 0x000000ff00007207 */ /* 0x000fe40000800000 */
[----:B------:R-:W-:Y:S01]  /*12700*/  LOP3.LUT R2, R7, R2, RZ, 0x3c, !PT ;  /* 0x0000000207027212 */ /* 0x000fe200078e3cff */
[----:B-1----:R-:W-:Y:S06]  /*12710*/  @!P0 BRA `(.L_x_442) ;  /* 0x0000000400488947 */ /* 0x002fec0003800000 */
.L_x_459:
[----:B------:R-:W-:Y:S01]  /*12720*/  IMAD R3, R0, 0x8, R3 ;  /* 0x0000000800037824 */ /* 0x000fe200078e0203 */
[----:B------:R-:W-:-:S07]  /*12730*/  SHF.L.U32 R0, R2, 0x1f, RZ ;  /* 0x0000001f02007819 */ /* 0x000fce00000006ff */
.L_x_443:
[----:B--2---:R2:W3:Y:S02]  /*12740*/  SYNCS.PHASECHK.TRANS64.TRYWAIT P0, [R3+URZ], R0 ;  /* 0x00000000030075a7 */ /* 0x0044e4000800017f */
[----:B---3--:R-:W-:Y:S05]  /*12750*/  @!P0 NANOSLEEP.SYNCS 0x989680 ;  /* 0x009896800000895d */ /* 0x008fea0003900000 */
[----:B------:R-:W3:Y:S02]  /*12760*/  @!P0 SYNCS.PHASECHK.TRANS64 P0, [R3+URZ], R0 ;  /* 0x00000000030085a7 */ /* 0x000ee4000800007f */
[----:B---3--:R-:W-:Y:S05]  /*12770*/  @!P0 BRA `(.L_x_443) ;  /* 0xfffffffc00f08947 */ /* 0x008fea000383ffff */
.L_x_434:
[----:B------:R-:W-:Y:S05]  /*12780*/  BSYNC B0 ;  /* 0x0000000000007941 */ /* 0x000fea0003800000 */
.L_x_433:
[----:B------:R-:W-:Y:S05]  /*12790*/  EXIT ;  /* 0x000000000000794d */ /* 0x000fea0003800000 */
.L_x_15:
[----:B0-----:R-:W-:-:S04]  /*127a0*/  IMAD.U32 R0, RZ, RZ, UR46 ;  /* 0x0000002eff007e24 */ /* 0x001fc8000f8e00ff */
[----:B------:R0:W1:Y:S03]  /*127b0*/  SYNCS.PHASECHK.TRANS64.TRYWAIT P0, [R0+URZ], R3 ;  /* 0x00000003000075a7 */ /* 0x000066000800017f */
[----:B-1----:R-:W-:Y:S05]  /*127c0*/  @!P0 NANOSLEEP.SYNCS 0x989680 ;  /* 0x009896800000895d */ /* 0x002fea0003900000 */
[----:B------:R-:W1:Y:S02]  /*127d0*/  @!P0 SYNCS.PHASECHK.TRANS64 P0, [R0+URZ], R3 ;  /* 0x00000003000085a7 */ /* 0x000e64000800007f */
[----:B-1----:R-:W-:Y:S05]  /*127e0*/  @!P0 BRA `(.L_x_15) ;  /* 0xfffffffc00ec8947 */ /* 0x002fea000383ffff */
[----:B------:R-:W-:Y:S05]  /*127f0*/  BRA `(.L_x_444) ;  /* 0xfffffeec00907947 */ /* 0x000fea000383ffff */
.L_x_20:
[----:B-1----:R1:W2:Y:S02]  /*12800*/  SYNCS.PHASECHK.TRANS64.TRYWAIT P1, [R3+URZ], R0 ;  /* 0x00000000030075a7 */ /* 0x0022a4000802017f */
[----:B--2---:R-:W-:Y:S05]  /*12810*/  @!P1 NANOSLEEP.SYNCS 0x989680 ;  /* 0x009896800000995d */ /* 0x004fea0003900000 */
[----:B------:R-:W2:Y:S02]  /*12820*/  @!P1 SYNCS.PHASECHK.TRANS64 P1, [R3+URZ], R0 ;  /* 0x00000000030095a7 */ /* 0x000ea4000802007f */
[----:B--2---:R-:W-:Y:S05]  /*12830*/  @!P1 BRA `(.L_x_20) ;  /* 0xfffffffc00f09947 */ /* 0x004fea000383ffff */
[----:B------:R-:W-:Y:S05]  /*12840*/  BRA `(.L_x_19) ;  /* 0xfffffef000047947 */ /* 0x000fea000383ffff */
.L_x_25:
[----:B-1----:R-:W-:-:S04]  /*12850*/  IMAD.U32 R4, RZ, RZ, UR4 ;  /* 0x00000004ff047e24 */ /* 0x002fc8000f8e00ff */
[----:B------:R1:W2:Y:S03]  /*12860*/  SYNCS.PHASECHK.TRANS64.TRYWAIT P1, [R4+URZ], R3 ;  /* 0x00000003040075a7 */ /* 0x0002a6000802017f */
[----:B--2---:R-:W-:Y:S05]  /*12870*/  @!P1 NANOSLEEP.SYNCS 0x989680 ;  /* 0x009896800000995d */ /* 0x004fea0003900000 */
[----:B------:R-:W2:Y:S02]  /*12880*/  @!P1 SYNCS.PHASECHK.TRANS64 P1, [R4+URZ], R3 ;  /* 0x00000003040095a7 */ /* 0x000ea4000802007f */
[----:B--2---:R-:W-:Y:S05]  /*12890*/  @!P1 BRA `(.L_x_25) ;  /* 0xfffffffc00ec9947 */ /* 0x004fea000383ffff */
[----:B------:R-:W-:Y:S05]  /*128a0*/  BRA `(.L_x_24) ;  /* 0xfffffef000c47947 */ /* 0x000fea000383ffff */
.L_x_31:
[----:B0-----:R-:W-:-:S04]  /*128b0*/  MOV R0, UR46 ;  /* 0x0000002e00007c02 */ /* 0x001fc80008000f00 */
[----:B------:R0:W1:Y:S03]  /*128c0*/  SYNCS.PHASECHK.TRANS64.TRYWAIT P0, [R0+URZ+0x10], R7 ;  /* 0x00001007000075a7 */ /* 0x000066000800017f */
[----:B-1----:R-:W-:Y:S05]  /*128d0*/  @!P0 NANOSLEEP.SYNCS 0x989680 ;  /* 0x009896800000895d */ /* 0x002fea0003900000 */
[----:B------:R-:W1:Y:S02]  /*128e0*/  @!P0 SYNCS.PHASECHK.TRANS64 P0, [R0+URZ+0x10], R7 ;  /* 0x00001007000085a7 */ /* 0x000e64000800007f */
[----:B-1----:R-:W-:Y:S05]  /*128f0*/  @!P0 BRA `(.L_x_31) ;  /* 0xfffffffc00ec8947 */ /* 0x002fea000383ffff */
[----:B------:R-:W-:Y:S05]  /*12900*/  BRA `(.L_x_445) ;  /* 0xfffffef400f87947 */ /* 0x000fea000383ffff */
.L_x_420:
[----:B------:R-:W-:Y:S01]  /*12910*/  BSSY B1, `(.L_x_446) ;  /* 0x0000006000017945 */ /* 0x000fe20003800000 */
[----:B------:R-:W-:-:S07]  /*12920*/  IMAD.MOV.U32 R15, RZ, RZ, -0x1 ;  /* 0xffffffffff0f7424 */ /* 0x000fce00078e00ff */
[----:B------:R-:W-:Y:S05]  /*12930*/  WARPSYNC.COLLECTIVE R15, `(.L_x_447) ;  /* 0x000000000f0c7348 */ /* 0x000fea0003c00000 */
[----:B------:R-:W-:Y:S02]  /*12940*/  ELECT P6, UR62, PT ;  /* 0x00000000003e782f */ /* 0x000fe400038c0000 */
[----:B------:R-:W-:Y:S01]  /*12950*/  MOV R14, UR62 ;  /* 0x0000003e000e7c02 */ /* 0x000fe20008000f00 */
[----:B------:R-:W-:Y:S10]  /*12960*/  ENDCOLLECTIVE ;  /* 0x000000000000791b */ /* 0x000ff40003800000 */
.L_x_447:
[----:B------:R-:W-:Y:S05]  /*12970*/  BSYNC B1 ;  /* 0x0000000000017941 */ /* 0x000fea0003800000 */
.L_x_446:
[----:B------:R-:W-:Y:S05]  /*12980*/  BRA `(.L_x_448) ;  /* 0xffffffec00707947 */ /* 0x000fea000383ffff */
.L_x_423:
[----:B-1----:R1:W2:Y:S02]  /*12990*/  SYNCS.PHASECHK.TRANS64.TRYWAIT P1, [R7+URZ+0x40], R4 ;  /* 0x00004004070075a7 */ /* 0x0022a4000802017f */
[----:B--2---:R-:W-:Y:S05]  /*129a0*/  @!P1 NANOSLEEP.SYNCS 0x989680 ;  /* 0x009896800000995d */ /* 0x004fea0003900000 */
[----:B------:R-:W2:Y:S02]  /*129b0*/  @!P1 SYNCS.PHASECHK.TRANS64 P1, [R7+URZ+0x40], R4 ;  /* 0x00004004070095a7 */ /* 0x000ea4000802007f */
[----:B--2---:R-:W-:Y:S05]  /*129c0*/  @!P1 BRA `(.L_x_423) ;  /* 0xfffffffc00f09947 */ /* 0x004fea000383ffff */
[----:B------:R-:W-:Y:S05]  /*129d0*/  BRA `(.L_x_449) ;  /* 0xffffffec00a47947 */ /* 0x000fea000383ffff */
.L_x_432:
[----:B------:R-:W-:Y:S01]  /*129e0*/  BSSY B0, `(.L_x_450) ;  /* 0x0000006000007945 */ /* 0x000fe20003800000 */
[----:B------:R-:W-:-:S07]  /*129f0*/  IMAD.MOV.U32 R15, RZ, RZ, -0x1 ;  /* 0xffffffffff0f7424 */ /* 0x000fce00078e00ff */
[----:B------:R-:W-:Y:S05]  /*12a00*/  WARPSYNC.COLLECTIVE R15, `(.L_x_451) ;  /* 0x000000000f0c7348 */ /* 0x000fea0003c00000 */
[----:B------:R-:W-:Y:S02]  /*12a10*/  ELECT P6, UR62, PT ;  /* 0x00000000003e782f */ /* 0x000fe400038c0000 */
[----:B------:R-:W-:Y:S01]  /*12a20*/  MOV R14, UR62 ;  /* 0x0000003e000e7c02 */ /* 0x000fe20008000f00 */
[----:B------:R-:W-:Y:S10]  /*12a30*/  ENDCOLLECTIVE ;  /* 0x000000000000791b */ /* 0x000ff40003800000 */
.L_x_451:
[----:B------:R-:W-:Y:S05]  /*12a40*/  BSYNC B0 ;  /* 0x0000000000007941 */ /* 0x000fea0003800000 */
.L_x_450:
[----:B------:R-:W-:Y:S05]  /*12a50*/  BRA `(.L_x_452) ;  /* 0xfffffff800087947 */ /* 0x000fea000383ffff */
.L_x_436:
[----:B0-----:R0:W1:Y:S02]  /*12a60*/  SYNCS.PHASECHK.TRANS64.TRYWAIT P0, [R7+URZ], R2 ;  /* 0x00000002070075a7 */ /* 0x001064000800017f */
[----:B-1----:R-:W-:Y:S05]  /*12a70*/  @!P0 NANOSLEEP.SYNCS 0x989680 ;  /* 0x009896800000895d */ /* 0x002fea0003900000 */
[----:B------:R-:W1:Y:S02]  /*12a80*/  @!P0 SYNCS.PHASECHK.TRANS64 P0, [R7+URZ], R2 ;  /* 0x00000002070085a7 */ /* 0x000e64000800007f */
[----:B-1----:R-:W-:Y:S05]  /*12a90*/  @!P0 BRA `(.L_x_436) ;  /* 0xfffffffc00f08947 */ /* 0x002fea000383ffff */
[----:B------:R-:W-:Y:S05]  /*12aa0*/  BRA `(.L_x_453) ;  /* 0xfffffff8004c7947 */ /* 0x000fea000383ffff */
.L_x_437:
[----:B0-----:R0:W1:Y:S02]  /*12ab0*/  SYNCS.PHASECHK.TRANS64.TRYWAIT P0, [R9+URZ], R4 ;  /* 0x00000004090075a7 */ /* 0x001064000800017f */
[----:B-1----:R-:W-:Y:S05]  /*12ac0*/  @!P0 NANOSLEEP.SYNCS 0x989680 ;  /* 0x009896800000895d */ /* 0x002fea0003900000 */
[----:B------:R-:W1:Y:S02]  /*12ad0*/  @!P0 SYNCS.PHASECHK.TRANS64 P0, [R9+URZ], R4 ;  /* 0x00000004090085a7 */ /* 0x000e64000800007f */
[----:B-1----:R-:W-:Y:S05]  /*12ae0*/  @!P0 BRA `(.L_x_437) ;  /* 0xfffffffc00f08947 */ /* 0x002fea000383ffff */
[----:B------:R-:W-:Y:S05]  /*12af0*/  BRA `(.L_x_454) ;  /* 0xfffffff8005c7947 */ /* 0x000fea000383ffff */
.L_x_438:
[----:B0-----:R0:W1:Y:S02]  /*12b00*/  SYNCS.PHASECHK.TRANS64.TRYWAIT P0, [R6+URZ], R5 ;  /* 0x00000005060075a7 */ /* 0x001064000800017f */
[----:B-1----:R-:W-:Y:S05]  /*12b10*/  @!P0 NANOSLEEP.SYNCS 0x989680 ;  /* 0x009896800000895d */ /* 0x002fea0003900000 */
[----:B------:R-:W1:Y:S02]  /*12b20*/  @!P0 SYNCS.PHASECHK.TRANS64 P0, [R6+URZ], R5 ;  /* 0x00000005060085a7 */ /* 0x000e64000800007f */
[----:B-1----:R-:W-:Y:S05]  /*12b30*/  @!P0 BRA `(.L_x_438) ;  /* 0xfffffffc00f08947 */ /* 0x002fea000383ffff */
[----:B------:R-:W-:Y:S05]  /*12b40*/  BRA `(.L_x_455) ;  /* 0xfffffff8006c7947 */ /* 0x000fea000383ffff */
.L_x_439:
[----:B0-----:R0:W1:Y:S02]  /*12b50*/  SYNCS.PHASECHK.TRANS64.TRYWAIT P0, [R9+URZ], R4 ;  /* 0x00000004090075a7 */ /* 0x001064000800017f */
[----:B-1----:R-:W-:Y:S05]  /*12b60*/  @!P0 NANOSLEEP.SYNCS 0x989680 ;  /* 0x009896800000895d */ /* 0x002fea0003900000 */
[----:B------:R-:W1:Y:S02]  /*12b70*/  @!P0 SYNCS.PHASECHK.TRANS64 P0, [R9+URZ], R4 ;  /* 0x00000004090085a7 */ /* 0x000e64000800007f */
[----:B-1----:R-:W-:Y:S05]  /*12b80*/  @!P0 BRA `(.L_x_439) ;  /* 0xfffffffc00f08947 */ /* 0x002fea000383ffff */
[----:B------:R-:W-:Y:S05]  /*12b90*/  BRA `(.L_x_456) ;  /* 0xfffffff8007c7947 */ /* 0x000fea000383ffff */
.L_x_440:
[----:B0-----:R0:W1:Y:S02]  /*12ba0*/  SYNCS.PHASECHK.TRANS64.TRYWAIT P0, [R6+URZ], R5 ;  /* 0x00000005060075a7 */ /* 0x001064000800017f */
[----:B-1----:R-:W-:Y:S05]  /*12bb0*/  @!P0 NANOSLEEP.SYNCS 0x989680 ;  /* 0x009896800000895d */ /* 0x002fea0003900000 */
[----:B------:R-:W1:Y:S02]  /*12bc0*/  @!P0 SYNCS.PHASECHK.TRANS64 P0, [R6+URZ], R5 ;  /* 0x00000005060085a7 */ /* 0x000e64000800007f */
[----:B-1----:R-:W-:Y:S05]  /*12bd0*/  @!P0 BRA `(.L_x_440) ;  /* 0xfffffffc00f08947 */ /* 0x002fea000383ffff */
[----:B------:R-:W-:Y:S05]  /*12be0*/  BRA `(.L_x_457) ;  /* 0xfffffff8008c7947 */ /* 0x000fea000383ffff */
.L_x_441:
[----:B0-----:R0:W1:Y:S02]  /*12bf0*/  SYNCS.PHASECHK.TRANS64.TRYWAIT P0, [R9+URZ], R4 ;  /* 0x00000004090075a7 */ /* 0x001064000800017f */
[----:B-1----:R-:W-:Y:S05]  /*12c00*/  @!P0 NANOSLEEP.SYNCS 0x989680 ;  /* 0x009896800000895d */ /* 0x002fea0003900000 */
[----:B------:R-:W1:Y:S02]  /*12c10*/  @!P0 SYNCS.PHASECHK.TRANS64 P0, [R9+URZ], R4 ;  /* 0x00000004090085a7 */ /* 0x000e64000800007f */
[----:B-1----:R-:W-:Y:S05]  /*12c20*/  @!P0 BRA `(.L_x_441) ;  /* 0xfffffffc00f08947 */ /* 0x002fea000383ffff */
[----:B------:R-:W-:Y:S05]  /*12c30*/  BRA `(.L_x_458) ;  /* 0xfffffff8009c7947 */ /* 0x000fea000383ffff */
.L_x_442:
[----:B-1----:R1:W2:Y:S02]  /*12c40*/  SYNCS.PHASECHK.TRANS64.TRYWAIT P0, [R6+URZ], R5 ;  /* 0x00000005060075a7 */ /* 0x0022a4000800017f */
[----:B--2---:R-:W-:Y:S05]  /*12c50*/  @!P0 NANOSLEEP.SYNCS 0x989680 ;  /* 0x009896800000895d */ /* 0x004fea0003900000 */
[----:B------:R-:W2:Y:S02]  /*12c60*/  @!P0 SYNCS.PHASECHK.TRANS64 P0, [R6+URZ], R5 ;  /* 0x00000005060085a7 */ /* 0x000ea4000800007f */
[----:B--2---:R-:W-:Y:S05]  /*12c70*/  @!P0 BRA `(.L_x_442) ;  /* 0xfffffffc00f08947 */ /* 0x004fea000383ffff */
[----:B------:R-:W-:Y:S05]  /*12c80*/  BRA `(.L_x_459) ;  /* 0xfffffff800a47947 */ /* 0x000fea000383ffff */
.L_x_460:
[----:B------:R-:W-:-:S00]  /*12c90*/  BRA `(.L_x_460) ;  /* 0xfffffffc00fc7947 */ /* 0x000fc0000383ffff */
[----:B------:R-:W-:-:S00]  /*12ca0*/  NOP ;  /* 0x0000000000007918 */ /* 0x000fc00000000000 */
        /* <DEDUP_REMOVED lines=13> */
.L_x_461:


//--------------------- .nv.global.init           --------------------------
	.section	.nv.global.init,"aw",@progbits
.nv.global.init:
	.type		$str$22,@object
	.size		$str$22,($str$23 - $str$22)
$str$22:
        /*0000*/ 	.byte	0x6b, 0x5f, 0x74, 0x69, 0x6c, 0x65, 0x5f, 0x63, 0x6f, 0x75, 0x6e, 0x74, 0x20, 0x3e, 0x3d, 0x20
        /*0010*/ 	.byte	0x31, 0x00
	.type		$str$23,@object
	.size		$str$23,(__unnamed_1 - $str$23)
$str$23:
        /*0012*/ 	.byte	0x2f, 0x74, 0x6d, 0x70, 0x2f, 0x63, 0x75, 0x74, 0x6c, 0x61, 0x73, 0x73, 0x5f, 0x73, 0x77, 0x65
        /*0022*/ 	.byte	0x65, 0x70, 0x5f, 0x73, 0x72, 0x63, 0x2f, 0x69, 0x6e, 0x63, 0x6c, 0x75, 0x64, 0x65, 0x2f, 0x63
        /*0032*/ 	.byte	0x75, 0x74, 0x6c, 0x61, 0x73, 0x73, 0x2f, 0x67, 0x65, 0x6d, 0x6d, 0x2f, 0x63, 0x6f, 0x6c, 0x6c
        /*0042*/ 	.byte	0x65, 0x63, 0x74, 0x69, 0x76, 0x65, 0x2f, 0x73, 0x6d, 0x39, 0x30, 0x5f, 0x6d, 0x6d, 0x61, 0x5f
        /*0052*/ 	.byte	0x74, 0x6d, 0x61, 0x5f, 0x67, 0x6d, 0x6d, 0x61, 0x5f, 0x73, 0x73, 0x5f, 0x77, 0x61, 0x72, 0x70
        /*0062*/ 	.byte	0x73, 0x70, 0x65, 0x63, 0x69, 0x61, 0x6c, 0x69, 0x7a, 0x65, 0x64, 0x2e, 0x68, 0x70, 0x70, 0x00
	.type		__unnamed_1,@object
	.size		__unnamed_1,(.L_0 - __unnamed_1)
__unnamed_1:
        /*0072*/ 	.byte	0x76, 0x6f, 0x69, 0x64, 0x20, 0x63, 0x75, 0x74, 0x6c, 0x61, 0x73, 0x73, 0x3a, 0x3a, 0x67, 0x65
        /* <DEDUP_REMOVED lines=179> */
        /*0bb2*/ 	.byte	0x64, 0x65, 0x6e, 0x74, 0x69, 0x74, 0x79, 0x5d, 0x00
.L_0:


//--------------------- .nv.shared._ZN7cutlass13device_kernelINS_4gemm6kernel13GemmUniversalIN4cute5tupleIJiiiiEEENS1_10collective13CollectiveMmaINS1_34MainloopSm90TmaGmmaWarpSpecializedILi8ENS5_IJNS4_1CILi1EEESB_SB_EEENS1_32KernelTmaWarpSpecializedPingpongEEENS5_IJNSA_ILi64EEENSA_ILi384EEENSA_ILi32EEEEEENS_6half_tENS5_IJlSB_lEEESJ_SK_NS4_8TiledMMAINS4_8MMA_AtomIJNS4_4SM904GMMA26MMA_64x192x16_F32F16F16_SSILNSO_5MajorE0ELSQ_0ELNSO_7ScaleInE1ELSR_1EEEEEENS4_6LayoutISC_NS5_IJNSA_ILi0EEESV_SV_EEEEENS5_IJNS4_10UnderscoreESY_SY_EEEEENS4_13SM90_TMA_LOADENS4_14ComposedLayoutINS4_7SwizzleILi2ELi4ELi3EEENS4_18smem_ptr_flag_bitsILi16EEENSU_INS5_IJNSA_ILi8EEESH_EEENS5_IJSH_SB_EEEEEEEvNS4_8identityES11_S1B_vS1C_EENS_8epilogue10collective6detail29Sm90TmaWarpSpecializedAdapterINS1F_15DefaultEpilogueISJ_SK_SK_NS1E_6thread17LinearCombinationISJ_Li1EffLNS1J_9ScaleType4KindE0ELNS_15FloatRoundStyleE2ESJ_EENS1_15EpilogueDefaultEEEEEvvEEEEvNT_6ParamsE --------------------------
	.section	.nv.shared._ZN7cutlass13device_kernelINS_4gemm6kernel13GemmUniversalIN4cute5tupleIJiiiiEEENS1_10collective13CollectiveMmaINS1_34MainloopSm90TmaGmmaWarpSpecializedILi8ENS5_IJNS4_1CILi1EEESB_SB_EEENS1_32KernelTmaWarpSpecializedPingpongEEENS5_IJNSA_ILi64EEENSA_ILi384EEENSA_ILi32EEEEEENS_6half_tENS5_IJlSB_lEEESJ_SK_NS4_8TiledMMAINS4_8MMA_AtomIJNS4_4SM904GMMA26MMA_64x192x16_F32F16F16_SSILNSO_5MajorE0ELSQ_0ELNSO_7ScaleInE1ELSR_1EEEEEENS4_6LayoutISC_NS5_IJNSA_ILi0EEESV_SV_EEEEENS5_IJNS4_10UnderscoreESY_SY_EEEEENS4_13SM90_TMA_LOADENS4_14ComposedLayoutINS4_7SwizzleILi2ELi4ELi3EEENS4_18smem_ptr_flag_bitsILi16EEENSU_INS5_IJNSA_ILi8EEESH_EEENS5_IJSH_SB_EEEEEEEvNS4_8identityES11_S1B_vS1C_EENS_8epilogue10collective6detail29Sm90TmaWarpSpecializedAdapterINS1F_15DefaultEpilogueISJ_SK_SK_NS1E_6thread17LinearCombinationISJ_Li1EffLNS1J_9ScaleType4KindE0ELNS_15FloatRoundStyleE2ESJ_EENS1_15EpilogueDefaultEEEEEvvEEEEvNT_6ParamsE,"aw",@nobits
	.sectionflags	@""
	.align	16
	.zero		1024


//--------------------- .nv.shared.reserved.0     --------------------------
	.section	.nv.shared.reserved.0,"aw",@nobits
	.weak		__nv_reservedSMEM_offset_0_alias
	.size		__nv_reservedSMEM_offset_0_alias, 0, 0
	.other		__nv_reservedSMEM_offset_0_alias,@"STO_CUDA_RESERVED_SHARED STV_DEFAULT"
__nv_reservedSMEM_offset_0_alias:
	.zero		0


//--------------------- .nv.global                --------------------------
	.section	.nv.global,"aw",@nobits
.nv.global:
	.type		_ZN39_INTERNAL_10b6c169_4_k_cu_d6ca5a15_38794cute1_E,@object
	.size		_ZN39_INTERNAL_10b6c169_4_k_cu_d6ca5a15_38794cute1_E,(_ZN39_INTERNAL_10b6c169_4_k_cu_d6ca5a15_38794cuda3std3__45__cpo6cbeginE - _ZN39_INTERNAL_10b6c169_4_k_cu_d6ca5a15_38794cute1_E)
_ZN39_INTERNAL_10b6c169_4_k_cu_d6ca5a15_38794cute1_E:
	.zero		1
	.type		_ZN39_INTERNAL_10b6c169_4_k_cu_d6ca5a15_38794cuda3std3__45__cpo6cbeginE,@object
	.size		_ZN39_INTERNAL_10b6c169_4_k_cu_d6ca5a15_38794cuda3std3__45__cpo6cbeginE,(_ZN39_INTERNAL_10b6c169_4_k_cu_d6ca5a15_38794cuda3std3__48in_placeE - _ZN39_INTERNAL_10b6c169_4_k_cu_d6ca5a15_38794cuda3std3__45__cpo6cbeginE)
_ZN39_INTERNAL_10b6c169_4_k_cu_d6ca5a15_38794cuda3std3__45__cpo6cbeginE:
	.zero		1
	.type		_ZN39_INTERNAL_10b6c169_4_k_cu_d6ca5a15_38794cuda3std3__48in_placeE,@object
	.size		_ZN39_INTERNAL_10b6c169_4_k_cu_d6ca5a15_38794cuda3std3__48in_placeE,(_ZN39_INTERNAL_10b6c169_4_k_cu_d6ca5a15_38794cuda3std6ranges3__45__cpo9iter_moveE - _ZN39_INTERNAL_10b6c169_4_k_cu_d6ca5a15_38794cuda3std3__48in_placeE)
_ZN39_INTERNAL_10b6c169_4_k_cu_d6ca5a15_38794cuda3std3__48in_placeE:
	.zero		1
	.type		_ZN39_INTERNAL_10b6c169_4_k_cu_d6ca5a15_38794cuda3std6ranges3__45__cpo9iter_moveE,@object
	.size		_ZN39_INTERNAL_10b6c169_4_k_cu_d6ca5a15_38794cuda3std6ranges3__45__cpo9iter_moveE,(_ZN39_INTERNAL_10b6c169_4_k_cu_d6ca5a15_38794cuda3std3__45__cpo5beginE - _ZN39_INTERNAL_10b6c169_4_k_cu_d6ca5a15_38794cuda3std6ranges3__45__cpo9iter_moveE)
_ZN39_INTERNAL_10b6c169_4_k_cu_d6ca5a15_38794cuda3std6ranges3__45__cpo9iter_moveE:
	.zero		1
	.type		_ZN39_INTERNAL_10b6c169_4_k_cu_d6ca5a15_38794cuda3std3__45__cpo5beginE,@object
	.size		_ZN39_INTERNAL_10b6c169_4_k_cu_d6ca5a15_38794cuda3std3__45__cpo5beginE,(_ZN39_INTERNAL_10b6c169_4_k_cu_d6ca5a15_38794cuda3std3__441_GLOBAL__N__10b6c169_4_k_cu_d6ca5a15_38796ignoreE - _ZN39_INTERNAL_10b6c169_4_k_cu_d6ca5a15_38794cuda3std3__45__cpo5beginE)
_ZN39_INTERNAL_10b6c169_4_k_cu_d6ca5a15_38794cuda3std3__45__cpo5beginE:
	.zero		1
	.type		_ZN39_INTERNAL_10b6c169_4_k_cu_d6ca5a15_38794cuda3std3__441_GLOBAL__N__10b6c169_4_k_cu_d6ca5a15_38796ignoreE,@object
	.size		_ZN39_INTERNAL_10b6c169_4_k_cu_d6ca5a15_38794cuda3std3__441_GLOBAL__N__10b6c169_4_k_cu_d6ca5a15_38796ignoreE,(_ZN39_INTERNAL_10b6c169_4_k_cu_d6ca5a15_38794cute7productE - _ZN39_INTERNAL_10b6c169_4_k_cu_d6ca5a15_38794cuda3std3__441_GLOBAL__N__10b6c169_4_k_cu_d6ca5a15_38796ignoreE)
_ZN39_INTERNAL_10b6c169_4_k_cu_d6ca5a15_38794cuda3std3__441_GLOBAL__N__10b6c169_4_k_cu_d6ca5a15_38796ignoreE:
	.zero		1
	.type		_ZN39_INTERNAL_10b6c169_4_k_cu_d6ca5a15_38794cute7productE,@object
	.size		_ZN39_INTERNAL_10b6c169_4_k_cu_d6ca5a15_38794cute7productE,(_ZN39_INTERNAL_10b6c169_4_k_cu_d6ca5a15_38794cuda3std3__45__cpo3endE - _ZN39_INTERNAL_10b6c169_4_k_cu_d6ca5a15_38794cute7productE)
_ZN39_INTERNAL_10b6c169_4_k_cu_d6ca5a15_38794cute7productE:
	.zero		1
	.type		_ZN39_INTERNAL_10b6c169_4_k_cu_d6ca5a15_38794cuda3std3__45__cpo3endE,@object
	.size		_ZN39_INTERNAL_10b6c169_4_k_cu_d6ca5a15_38794cuda3std3__45__cpo3endE,(_ZN39_INTERNAL_10b6c169_4_k_cu_d6ca5a15_38794cuda3std3__419piecewise_constructE - _ZN39_INTERNAL_10b6c169_4_k_cu_d6ca5a15_38794cuda3std3__45__cpo3endE)
_ZN39_INTERNAL_10b6c169_4_k_cu_d6ca5a15_38794cuda3std3__45__cpo3endE:
	.zero		1
	.type		_ZN39_INTERNAL_10b6c169_4_k_cu_d6ca5a15_38794cuda3std3__419piecewise_constructE,@object
	.size		_ZN39_INTERNAL_10b6c169_4_k_cu_d6ca5a15_38794cuda3std3__419piecewise_constructE,(_ZN39_INTERNAL_10b6c169_4_k_cu_d6ca5a15_38794cuda3std3__45__cpo4cendE - _ZN39_INTERNAL_10b6c169_4_k_cu_d6ca5a15_38794cuda3std3__419piecewise_constructE)
_ZN39_INTERNAL_10b6c169_4_k_cu_d6ca5a15_38794cuda3std3__419piecewise_constructE:
	.zero		1
	.type		_ZN39_INTERNAL_10b6c169_4_k_cu_d6ca5a15_38794cuda3std3__45__cpo4cendE,@object
	.size		_ZN39_INTERNAL_10b6c169_4_k_cu_d6ca5a15_38794cuda3std3__45__cpo4cendE,(_ZN39_INTERNAL_10b6c169_4_k_cu_d6ca5a15_38794cuda3std6ranges3__45__cpo4swapE - _ZN39_INTERNAL_10b6c169_4_k_cu_d6ca5a15_38794cuda3std3__45__cpo4cendE)
_ZN39_INTERNAL_10b6c169_4_k_cu_d6ca5a15_38794cuda3std3__45__cpo4cendE:
	.zero		1
	.type		_ZN39_INTERNAL_10b6c169_4_k_cu_d6ca5a15_38794cuda3std6ranges3__45__cpo4swapE,@object
	.size		_ZN39_INTERNAL_10b6c169_4_k_cu_d6ca5a15_38794cuda3std6ranges3__45__cpo4swapE,(.L_8 - _ZN39_INTERNAL_10b6c169_4_k_cu_d6ca5a15_38794cuda3std6ranges3__45__cpo4swapE)
_ZN39_INTERNAL_10b6c169_4_k_cu_d6ca5a15_38794cuda3std6ranges3__45__cpo4swapE:
	.zero		1
.L_8:


//--------------------- .nv.constant0._ZN7cutlass13device_kernelINS_4gemm6kernel13GemmUniversalIN4cute5tupleIJiiiiEEENS1_10collective13CollectiveMmaINS1_34MainloopSm90TmaGmmaWarpSpecializedILi8ENS5_IJNS4_1CILi1EEESB_SB_EEENS1_32KernelTmaWarpSpecializedPingpongEEENS5_IJNSA_ILi64EEENSA_ILi384EEENSA_ILi32EEEEEENS_6half_tENS5_IJlSB_lEEESJ_SK_NS4_8TiledMMAINS4_8MMA_AtomIJNS4_4SM904GMMA26MMA_64x192x16_F32F16F16_SSILNSO_5MajorE0ELSQ_0ELNSO_7ScaleInE1ELSR_1EEEEEENS4_6LayoutISC_NS5_IJNSA_ILi0EEESV_SV_EEEEENS5_IJNS4_10UnderscoreESY_SY_EEEEENS4_13SM90_TMA_LOADENS4_14ComposedLayoutINS4_7SwizzleILi2ELi4ELi3EEENS4_18smem_ptr_flag_bitsILi16EEENSU_INS5_IJNSA_ILi8EEESH_EEENS5_IJSH_SB_EEEEEEEvNS4_8identityES11_S1B_vS1C_EENS_8epilogue10collective6detail29Sm90TmaWarpSpecializedAdapterINS1F_15DefaultEpilogueISJ_SK_SK_NS1E_6thread17LinearCombinationISJ_Li1EffLNS1J_9ScaleType4KindE0ELNS_15FloatRoundStyleE2ESJ_EENS1_15EpilogueDefaultEEEEEvvEEEEvNT_6ParamsE --------------------------
	.section	.nv.constant0._ZN7cutlass13device_kernelINS_4gemm6kernel13GemmUniversalIN4cute5tupleIJiiiiEEENS1_10collective13CollectiveMmaINS1_34MainloopSm90TmaGmmaWarpSpecializedILi8ENS5_IJNS4_1CILi1EEESB_SB_EEENS1_32KernelTmaWarpSpecializedPingpongEEENS5_IJNSA_ILi64EEENSA_ILi384EEENSA_ILi32EEEEEENS_6half_tENS5_IJlSB_lEEESJ_SK_NS4_8TiledMMAINS4_8MMA_AtomIJNS4_4SM904GMMA26MMA_64x192x16_F32F16F16_SSILNSO_5MajorE0ELSQ_0ELNSO_7ScaleInE1ELSR_1EEEEEENS4_6LayoutISC_NS5_IJNSA_ILi0EEESV_SV_EEEEENS5_IJNS4_10UnderscoreESY_SY_EEEEENS4_13SM90_TMA_LOADENS4_14ComposedLayoutINS4_7SwizzleILi2ELi4ELi3EEENS4_18smem_ptr_flag_bitsILi16EEENSU_INS5_IJNSA_ILi8EEESH_EEENS5_IJSH_SB_EEEEEEEvNS4_8identityES11_S1B_vS1C_EENS_8epilogue10collective6detail29Sm90TmaWarpSpecializedAdapterINS1F_15DefaultEpilogueISJ_SK_SK_NS1E_6thread17LinearCombinationISJ_Li1EffLNS1J_9ScaleType4KindE0ELNS_15FloatRoundStyleE2ESJ_EENS1_15EpilogueDefaultEEEEEvvEEEEvNT_6ParamsE,"a",@progbits
	.sectionflags	@""
	.align	4
.nv.constant0._ZN7cutlass13device_kernelINS_4gemm6kernel13GemmUniversalIN4cute5tupleIJiiiiEEENS1_10collective13CollectiveMmaINS1_34MainloopSm90TmaGmmaWarpSpecializedILi8ENS5_IJNS4_1CILi1EEESB_SB_EEENS1_32KernelTmaWarpSpecializedPingpongEEENS5_IJNSA_ILi64EEENSA_ILi384EEENSA_ILi32EEEEEENS_6half_tENS5_IJlSB_lEEESJ_SK_NS4_8TiledMMAINS4_8MMA_AtomIJNS4_4SM904GMMA26MMA_64x192x16_F32F16F16_SSILNSO_5MajorE0ELSQ_0ELNSO_7ScaleInE1ELSR_1EEEEEENS4_6LayoutISC_NS5_IJNSA_ILi0EEESV_SV_EEEEENS5_IJNS4_10UnderscoreESY_SY_EEEEENS4_13SM90_TMA_LOADENS4_14ComposedLayoutINS4_7SwizzleILi2ELi4ELi3EEENS4_18smem_ptr_flag_bitsILi16EEENSU_INS5_IJNSA_ILi8EEESH_EEENS5_IJSH_SB_EEEEEEEvNS4_8identityES11_S1B_vS1C_EENS_8epilogue10collective6detail29Sm90TmaWarpSpecializedAdapterINS1F_15DefaultEpilogueISJ_SK_SK_NS1E_6thread17LinearCombinationISJ_Li1EffLNS1J_9ScaleType4KindE0ELNS_15FloatRoundStyleE2ESJ_EENS1_15EpilogueDefaultEEEEEvvEEEEvNT_6ParamsE:
	.zero		1664


//--------------------- SYMBOLS --------------------------

	.type		.nv.reservedSmem.offset0,@object
	.size		.nv.reservedSmem.offset0,0x4
	.type		__assertfail,@function
